//
// Generated by NVIDIA NVVM Compiler
//
// Compiler Build ID: CL-36424714
// Cuda compilation tools, release 13.0, V13.0.88
// Based on NVVM 20.0.0
//

.version 9.0
.target sm_100
.address_size 64

	// .globl	_Z15gpu_monte_carloPf
.global .align 4 .b8 precalc_xorwow_matrix[102400];
.global .align 4 .b8 precalc_xorwow_offset_matrix[102400];
.global .align 4 .b8 mrg32k3aM1[2304];
.global .align 4 .b8 mrg32k3aM2[2304];
.global .align 4 .b8 mrg32k3aM1SubSeq[2016];
.global .align 4 .b8 mrg32k3aM2SubSeq[2016];
.global .align 4 .b8 mrg32k3aM1Seq[2304];
.global .align 4 .b8 mrg32k3aM2Seq[2304];
.const .align 8 .b8 __cr_lgamma_table[72];
// _ZZ15gpu_monte_carloPfE10estimate_s has been demoted
// _ZZ15gpu_monte_carloPfE8states_s has been demoted

.visible .entry _Z15gpu_monte_carloPf(
	.param .u64 .ptr .align 1 _Z15gpu_monte_carloPf_param_0
)
{
	.reg .pred 	%p<38>;
	.reg .b32 	%r<554>;
	.reg .b32 	%f<53>;
	.reg .b64 	%rd<16>;
	// demoted variable
	.shared .align 4 .b8 _ZZ15gpu_monte_carloPfE10estimate_s[1024];
	// demoted variable
	.shared .align 8 .b8 _ZZ15gpu_monte_carloPfE8states_s[12288];
	ld.param.u64 	%rd7, [_Z15gpu_monte_carloPf_param_0];
	mov.u32 	%r1, %tid.x;
	mov.u32 	%r223, %ntid.x;
	mov.u32 	%r2, %ctaid.x;
	mad.lo.s32 	%r3, %r223, %r2, %r1;
	mov.u32 	%r224, _ZZ15gpu_monte_carloPfE8states_s;
	mad.lo.s32 	%r4, %r1, 48, %r224;
	mov.b32 	%r460, 1911725830;
	st.shared.u32 	[%r4+4], %r460;
	mov.b32 	%r458, -123459836;
	mov.b32 	%r459, 2131526676;
	st.shared.v2.u32 	[%r4+8], {%r459, %r458};
	mov.b32 	%r456, 1794052362;
	mov.b32 	%r457, -589760388;
	st.shared.v2.u32 	[%r4+16], {%r457, %r456};
	setp.eq.s32 	%p1, %r3, 0;
	@%p1 bra 	$L__BB0_42;
	cvt.u64.u32 	%rd15, %r3;
	mov.b32 	%r442, 0;
	mov.b32 	%r460, 1911725830;
	mov.b32 	%r459, 2131526676;
	mov.b32 	%r458, -123459836;
	mov.b32 	%r457, -589760388;
	mov.b32 	%r456, 1794052362;
	mov.u64 	%rd9, precalc_xorwow_matrix;
$L__BB0_2:
	and.b64  	%rd3, %rd15, 3;
	setp.eq.s64 	%p2, %rd3, 0;
	@%p2 bra 	$L__BB0_41;
	mul.wide.u32 	%rd8, %r442, 3200;
	add.s64 	%rd4, %rd9, %rd8;
	cvt.u32.u64 	%r11, %rd3;
	mov.b32 	%r443, 0;
$L__BB0_4:
	mov.b32 	%r456, 0;
	mov.u32 	%r457, %r456;
	mov.u32 	%r458, %r456;
	mov.u32 	%r459, %r456;
	mov.u32 	%r460, %r456;
	mov.u32 	%r449, %r456;
$L__BB0_5:
	shl.b32 	%r234, %r449, 2;
	add.s32 	%r235, %r4, %r234;
	ld.shared.u32 	%r19, [%r235+4];
	shl.b32 	%r20, %r449, 5;
	mov.b32 	%r455, 0;
$L__BB0_6:
	.pragma "nounroll";
	shr.u32 	%r236, %r19, %r455;
	and.b32  	%r237, %r236, 1;
	setp.eq.b32 	%p3, %r237, 1;
	not.pred 	%p4, %p3;
	add.s32 	%r238, %r20, %r455;
	mul.lo.s32 	%r239, %r238, 5;
	mul.wide.u32 	%rd10, %r239, 4;
	add.s64 	%rd5, %rd4, %rd10;
	@%p4 bra 	$L__BB0_8;
	ld.global.u32 	%r240, [%rd5];
	xor.b32  	%r460, %r460, %r240;
	ld.global.u32 	%r241, [%rd5+4];
	xor.b32  	%r459, %r459, %r241;
	ld.global.u32 	%r242, [%rd5+8];
	xor.b32  	%r458, %r458, %r242;
	ld.global.u32 	%r243, [%rd5+12];
	xor.b32  	%r457, %r457, %r243;
	ld.global.u32 	%r244, [%rd5+16];
	xor.b32  	%r456, %r456, %r244;
$L__BB0_8:
	and.b32  	%r246, %r236, 2;
	setp.eq.s32 	%p5, %r246, 0;
	@%p5 bra 	$L__BB0_10;
	ld.global.u32 	%r247, [%rd5+20];
	xor.b32  	%r460, %r460, %r247;
	ld.global.u32 	%r248, [%rd5+24];
	xor.b32  	%r459, %r459, %r248;
	ld.global.u32 	%r249, [%rd5+28];
	xor.b32  	%r458, %r458, %r249;
	ld.global.u32 	%r250, [%rd5+32];
	xor.b32  	%r457, %r457, %r250;
	ld.global.u32 	%r251, [%rd5+36];
	xor.b32  	%r456, %r456, %r251;
$L__BB0_10:
	and.b32  	%r253, %r236, 4;
	setp.eq.s32 	%p6, %r253, 0;
	@%p6 bra 	$L__BB0_12;
	ld.global.u32 	%r254, [%rd5+40];
	xor.b32  	%r460, %r460, %r254;
	ld.global.u32 	%r255, [%rd5+44];
	xor.b32  	%r459, %r459, %r255;
	ld.global.u32 	%r256, [%rd5+48];
	xor.b32  	%r458, %r458, %r256;
	ld.global.u32 	%r257, [%rd5+52];
	xor.b32  	%r457, %r457, %r257;
	ld.global.u32 	%r258, [%rd5+56];
	xor.b32  	%r456, %r456, %r258;
$L__BB0_12:
	and.b32  	%r260, %r236, 8;
	setp.eq.s32 	%p7, %r260, 0;
	@%p7 bra 	$L__BB0_14;
	ld.global.u32 	%r261, [%rd5+60];
	xor.b32  	%r460, %r460, %r261;
	ld.global.u32 	%r262, [%rd5+64];
	xor.b32  	%r459, %r459, %r262;
	ld.global.u32 	%r263, [%rd5+68];
	xor.b32  	%r458, %r458, %r263;
	ld.global.u32 	%r264, [%rd5+72];
	xor.b32  	%r457, %r457, %r264;
	ld.global.u32 	%r265, [%rd5+76];
	xor.b32  	%r456, %r456, %r265;
$L__BB0_14:
	and.b32  	%r267, %r236, 16;
	setp.eq.s32 	%p8, %r267, 0;
	@%p8 bra 	$L__BB0_16;
	ld.global.u32 	%r268, [%rd5+80];
	xor.b32  	%r460, %r460, %r268;
	ld.global.u32 	%r269, [%rd5+84];
	xor.b32  	%r459, %r459, %r269;
	ld.global.u32 	%r270, [%rd5+88];
	xor.b32  	%r458, %r458, %r270;
	ld.global.u32 	%r271, [%rd5+92];
	xor.b32  	%r457, %r457, %r271;
	ld.global.u32 	%r272, [%rd5+96];
	xor.b32  	%r456, %r456, %r272;
$L__BB0_16:
	and.b32  	%r274, %r236, 32;
	setp.eq.s32 	%p9, %r274, 0;
	@%p9 bra 	$L__BB0_18;
	ld.global.u32 	%r275, [%rd5+100];
	xor.b32  	%r460, %r460, %r275;
	ld.global.u32 	%r276, [%rd5+104];
	xor.b32  	%r459, %r459, %r276;
	ld.global.u32 	%r277, [%rd5+108];
	xor.b32  	%r458, %r458, %r277;
	ld.global.u32 	%r278, [%rd5+112];
	xor.b32  	%r457, %r457, %r278;
	ld.global.u32 	%r279, [%rd5+116];
	xor.b32  	%r456, %r456, %r279;
$L__BB0_18:
	and.b32  	%r281, %r236, 64;
	setp.eq.s32 	%p10, %r281, 0;
	@%p10 bra 	$L__BB0_20;
	ld.global.u32 	%r282, [%rd5+120];
	xor.b32  	%r460, %r460, %r282;
	ld.global.u32 	%r283, [%rd5+124];
	xor.b32  	%r459, %r459, %r283;
	ld.global.u32 	%r284, [%rd5+128];
	xor.b32  	%r458, %r458, %r284;
	ld.global.u32 	%r285, [%rd5+132];
	xor.b32  	%r457, %r457, %r285;
	ld.global.u32 	%r286, [%rd5+136];
	xor.b32  	%r456, %r456, %r286;
$L__BB0_20:
	and.b32  	%r288, %r236, 128;
	setp.eq.s32 	%p11, %r288, 0;
	@%p11 bra 	$L__BB0_22;
	ld.global.u32 	%r289, [%rd5+140];
	xor.b32  	%r460, %r460, %r289;
	ld.global.u32 	%r290, [%rd5+144];
	xor.b32  	%r459, %r459, %r290;
	ld.global.u32 	%r291, [%rd5+148];
	xor.b32  	%r458, %r458, %r291;
	ld.global.u32 	%r292, [%rd5+152];
	xor.b32  	%r457, %r457, %r292;
	ld.global.u32 	%r293, [%rd5+156];
	xor.b32  	%r456, %r456, %r293;
$L__BB0_22:
	and.b32  	%r295, %r236, 256;
	setp.eq.s32 	%p12, %r295, 0;
	@%p12 bra 	$L__BB0_24;
	ld.global.u32 	%r296, [%rd5+160];
	xor.b32  	%r460, %r460, %r296;
	ld.global.u32 	%r297, [%rd5+164];
	xor.b32  	%r459, %r459, %r297;
	ld.global.u32 	%r298, [%rd5+168];
	xor.b32  	%r458, %r458, %r298;
	ld.global.u32 	%r299, [%rd5+172];
	xor.b32  	%r457, %r457, %r299;
	ld.global.u32 	%r300, [%rd5+176];
	xor.b32  	%r456, %r456, %r300;
$L__BB0_24:
	and.b32  	%r302, %r236, 512;
	setp.eq.s32 	%p13, %r302, 0;
	@%p13 bra 	$L__BB0_26;
	ld.global.u32 	%r303, [%rd5+180];
	xor.b32  	%r460, %r460, %r303;
	ld.global.u32 	%r304, [%rd5+184];
	xor.b32  	%r459, %r459, %r304;
	ld.global.u32 	%r305, [%rd5+188];
	xor.b32  	%r458, %r458, %r305;
	ld.global.u32 	%r306, [%rd5+192];
	xor.b32  	%r457, %r457, %r306;
	ld.global.u32 	%r307, [%rd5+196];
	xor.b32  	%r456, %r456, %r307;
$L__BB0_26:
	and.b32  	%r309, %r236, 1024;
	setp.eq.s32 	%p14, %r309, 0;
	@%p14 bra 	$L__BB0_28;
	ld.global.u32 	%r310, [%rd5+200];
	xor.b32  	%r460, %r460, %r310;
	ld.global.u32 	%r311, [%rd5+204];
	xor.b32  	%r459, %r459, %r311;
	ld.global.u32 	%r312, [%rd5+208];
	xor.b32  	%r458, %r458, %r312;
	ld.global.u32 	%r313, [%rd5+212];
	xor.b32  	%r457, %r457, %r313;
	ld.global.u32 	%r314, [%rd5+216];
	xor.b32  	%r456, %r456, %r314;
$L__BB0_28:
	and.b32  	%r316, %r236, 2048;
	setp.eq.s32 	%p15, %r316, 0;
	@%p15 bra 	$L__BB0_30;
	ld.global.u32 	%r317, [%rd5+220];
	xor.b32  	%r460, %r460, %r317;
	ld.global.u32 	%r318, [%rd5+224];
	xor.b32  	%r459, %r459, %r318;
	ld.global.u32 	%r319, [%rd5+228];
	xor.b32  	%r458, %r458, %r319;
	ld.global.u32 	%r320, [%rd5+232];
	xor.b32  	%r457, %r457, %r320;
	ld.global.u32 	%r321, [%rd5+236];
	xor.b32  	%r456, %r456, %r321;
$L__BB0_30:
	and.b32  	%r323, %r236, 4096;
	setp.eq.s32 	%p16, %r323, 0;
	@%p16 bra 	$L__BB0_32;
	ld.global.u32 	%r324, [%rd5+240];
	xor.b32  	%r460, %r460, %r324;
	ld.global.u32 	%r325, [%rd5+244];
	xor.b32  	%r459, %r459, %r325;
	ld.global.u32 	%r326, [%rd5+248];
	xor.b32  	%r458, %r458, %r326;
	ld.global.u32 	%r327, [%rd5+252];
	xor.b32  	%r457, %r457, %r327;
	ld.global.u32 	%r328, [%rd5+256];
	xor.b32  	%r456, %r456, %r328;
$L__BB0_32:
	and.b32  	%r330, %r236, 8192;
	setp.eq.s32 	%p17, %r330, 0;
	@%p17 bra 	$L__BB0_34;
	ld.global.u32 	%r331, [%rd5+260];
	xor.b32  	%r460, %r460, %r331;
	ld.global.u32 	%r332, [%rd5+264];
	xor.b32  	%r459, %r459, %r332;
	ld.global.u32 	%r333, [%rd5+268];
	xor.b32  	%r458, %r458, %r333;
	ld.global.u32 	%r334, [%rd5+272];
	xor.b32  	%r457, %r457, %r334;
	ld.global.u32 	%r335, [%rd5+276];
	xor.b32  	%r456, %r456, %r335;
$L__BB0_34:
	and.b32  	%r337, %r236, 16384;
	setp.eq.s32 	%p18, %r337, 0;
	@%p18 bra 	$L__BB0_36;
	ld.global.u32 	%r338, [%rd5+280];
	xor.b32  	%r460, %r460, %r338;
	ld.global.u32 	%r339, [%rd5+284];
	xor.b32  	%r459, %r459, %r339;
	ld.global.u32 	%r340, [%rd5+288];
	xor.b32  	%r458, %r458, %r340;
	ld.global.u32 	%r341, [%rd5+292];
	xor.b32  	%r457, %r457, %r341;
	ld.global.u32 	%r342, [%rd5+296];
	xor.b32  	%r456, %r456, %r342;
$L__BB0_36:
	and.b32  	%r344, %r236, 32768;
	setp.eq.s32 	%p19, %r344, 0;
	@%p19 bra 	$L__BB0_38;
	ld.global.u32 	%r345, [%rd5+300];
	xor.b32  	%r460, %r460, %r345;
	ld.global.u32 	%r346, [%rd5+304];
	xor.b32  	%r459, %r459, %r346;
	ld.global.u32 	%r347, [%rd5+308];
	xor.b32  	%r458, %r458, %r347;
	ld.global.u32 	%r348, [%rd5+312];
	xor.b32  	%r457, %r457, %r348;
	ld.global.u32 	%r349, [%rd5+316];
	xor.b32  	%r456, %r456, %r349;
$L__BB0_38:
	add.s32 	%r455, %r455, 16;
	setp.ne.s32 	%p20, %r455, 32;
	@%p20 bra 	$L__BB0_6;
	mad.lo.s32 	%r350, %r449, -31, %r20;
	add.s32 	%r449, %r350, 1;
	setp.ne.s32 	%p21, %r449, 5;
	@%p21 bra 	$L__BB0_5;
	st.shared.u32 	[%r4+4], %r460;
	st.shared.v2.u32 	[%r4+8], {%r459, %r458};
	st.shared.v2.u32 	[%r4+16], {%r457, %r456};
	add.s32 	%r443, %r443, 1;
	setp.lt.u32 	%p22, %r443, %r11;
	@%p22 bra 	$L__BB0_4;
$L__BB0_41:
	shr.u64 	%rd6, %rd15, 2;
	add.s32 	%r442, %r442, 1;
	setp.gt.u64 	%p23, %rd15, 3;
	mov.u64 	%rd15, %rd6;
	@%p23 bra 	$L__BB0_2;
$L__BB0_42:
	mov.b32 	%r552, 0;
	st.shared.v2.u32 	[%r4+24], {%r552, %r552};
	st.shared.u32 	[%r4+32], %r552;
	mov.b64 	%rd11, 0;
	st.shared.u64 	[%r4+40], %rd11;
	mov.b32 	%r546, 1150498254;
	mov.u32 	%r553, %r552;
$L__BB0_43:
	shr.u32 	%r353, %r460, 2;
	xor.b32  	%r354, %r353, %r460;
	shl.b32 	%r355, %r456, 4;
	shl.b32 	%r356, %r354, 1;
	xor.b32  	%r357, %r356, %r355;
	xor.b32  	%r358, %r357, %r354;
	xor.b32  	%r359, %r358, %r456;
	shr.u32 	%r360, %r459, 2;
	xor.b32  	%r361, %r360, %r459;
	shl.b32 	%r362, %r359, 4;
	shl.b32 	%r363, %r361, 1;
	xor.b32  	%r364, %r363, %r362;
	xor.b32  	%r365, %r364, %r361;
	xor.b32  	%r366, %r365, %r359;
	shr.u32 	%r367, %r458, 2;
	xor.b32  	%r368, %r367, %r458;
	shl.b32 	%r369, %r366, 4;
	shl.b32 	%r370, %r368, 1;
	xor.b32  	%r371, %r370, %r369;
	xor.b32  	%r372, %r371, %r368;
	xor.b32  	%r373, %r372, %r366;
	shr.u32 	%r374, %r457, 2;
	xor.b32  	%r375, %r374, %r457;
	shl.b32 	%r376, %r373, 4;
	shl.b32 	%r377, %r375, 1;
	xor.b32  	%r378, %r377, %r376;
	xor.b32  	%r379, %r378, %r375;
	xor.b32  	%r460, %r379, %r373;
	shr.u32 	%r380, %r456, 2;
	xor.b32  	%r381, %r380, %r456;
	shl.b32 	%r382, %r460, 4;
	shl.b32 	%r383, %r381, 1;
	xor.b32  	%r384, %r383, %r382;
	xor.b32  	%r385, %r384, %r381;
	xor.b32  	%r459, %r385, %r460;
	shr.u32 	%r386, %r359, 2;
	xor.b32  	%r387, %r386, %r359;
	shl.b32 	%r388, %r459, 4;
	shl.b32 	%r389, %r387, 1;
	xor.b32  	%r390, %r389, %r388;
	xor.b32  	%r391, %r390, %r387;
	xor.b32  	%r458, %r391, %r459;
	shr.u32 	%r392, %r366, 2;
	xor.b32  	%r393, %r392, %r366;
	shl.b32 	%r394, %r458, 4;
	shl.b32 	%r395, %r393, 1;
	xor.b32  	%r396, %r395, %r394;
	xor.b32  	%r397, %r396, %r393;
	xor.b32  	%r457, %r397, %r458;
	shr.u32 	%r398, %r373, 2;
	xor.b32  	%r399, %r398, %r373;
	shl.b32 	%r400, %r457, 4;
	shl.b32 	%r401, %r399, 1;
	xor.b32  	%r402, %r401, %r400;
	xor.b32  	%r403, %r402, %r399;
	xor.b32  	%r456, %r403, %r457;
	add.s32 	%r404, %r546, %r456;
	add.s32 	%r405, %r359, %r546;
	cvt.rn.f32.u32 	%f1, %r405;
	fma.rn.f32 	%f2, %f1, 0f2F800000, 0f2F000000;
	add.s32 	%r406, %r546, %r366;
	add.s32 	%r407, %r406, 362437;
	cvt.rn.f32.u32 	%f3, %r407;
	fma.rn.f32 	%f4, %f3, 0f2F800000, 0f2F000000;
	mul.f32 	%f5, %f4, %f4;
	fma.rn.f32 	%f6, %f2, %f2, %f5;
	setp.le.f32 	%p24, %f6, 0f3F800000;
	selp.u32 	%r408, 1, 0, %p24;
	add.s32 	%r409, %r553, %r408;
	add.s32 	%r410, %r546, %r373;
	add.s32 	%r411, %r410, 724874;
	cvt.rn.f32.u32 	%f7, %r411;
	fma.rn.f32 	%f8, %f7, 0f2F800000, 0f2F000000;
	add.s32 	%r412, %r546, %r460;
	add.s32 	%r413, %r412, 1087311;
	cvt.rn.f32.u32 	%f9, %r413;
	fma.rn.f32 	%f10, %f9, 0f2F800000, 0f2F000000;
	mul.f32 	%f11, %f10, %f10;
	fma.rn.f32 	%f12, %f8, %f8, %f11;
	setp.le.f32 	%p25, %f12, 0f3F800000;
	selp.u32 	%r414, 1, 0, %p25;
	add.s32 	%r415, %r409, %r414;
	add.s32 	%r416, %r546, %r459;
	add.s32 	%r417, %r416, 1449748;
	cvt.rn.f32.u32 	%f13, %r417;
	fma.rn.f32 	%f14, %f13, 0f2F800000, 0f2F000000;
	add.s32 	%r418, %r546, %r458;
	add.s32 	%r419, %r418, 1812185;
	cvt.rn.f32.u32 	%f15, %r419;
	fma.rn.f32 	%f16, %f15, 0f2F800000, 0f2F000000;
	mul.f32 	%f17, %f16, %f16;
	fma.rn.f32 	%f18, %f14, %f14, %f17;
	setp.le.f32 	%p26, %f18, 0f3F800000;
	selp.u32 	%r420, 1, 0, %p26;
	add.s32 	%r421, %r415, %r420;
	add.s32 	%r422, %r546, %r457;
	add.s32 	%r423, %r422, 2174622;
	cvt.rn.f32.u32 	%f19, %r423;
	fma.rn.f32 	%f20, %f19, 0f2F800000, 0f2F000000;
	add.s32 	%r424, %r404, 2537059;
	cvt.rn.f32.u32 	%f21, %r424;
	fma.rn.f32 	%f22, %f21, 0f2F800000, 0f2F000000;
	mul.f32 	%f23, %f22, %f22;
	fma.rn.f32 	%f24, %f20, %f20, %f23;
	setp.le.f32 	%p27, %f24, 0f3F800000;
	selp.u32 	%r425, 1, 0, %p27;
	add.s32 	%r553, %r421, %r425;
	add.s32 	%r552, %r552, 4;
	add.s32 	%r546, %r546, 2899496;
	setp.ne.s32 	%p28, %r552, 4096;
	@%p28 bra 	$L__BB0_43;
	st.shared.v2.u32 	[%r4+8], {%r459, %r458};
	st.shared.v2.u32 	[%r4+16], {%r457, %r456};
	mov.b32 	%r426, -175747575;
	st.shared.v2.u32 	[%r4], {%r426, %r460};
	cvt.rn.f32.u32 	%f25, %r553;
	mul.f32 	%f26, %f25, 0f40800000;
	mul.f32 	%f27, %f26, 0f39800000;
	shl.b32 	%r427, %r1, 2;
	mov.u32 	%r428, _ZZ15gpu_monte_carloPfE10estimate_s;
	add.s32 	%r217, %r428, %r427;
	st.shared.f32 	[%r217], %f27;
	bar.sync 	0;
	and.b32  	%r429, %r1, 1;
	setp.eq.b32 	%p29, %r429, 1;
	@%p29 bra 	$L__BB0_46;
	ld.shared.f32 	%f28, [%r217+4];
	ld.shared.f32 	%f29, [%r217];
	add.f32 	%f30, %f28, %f29;
	st.shared.f32 	[%r217], %f30;
$L__BB0_46:
	bar.sync 	0;
	and.b32  	%r430, %r1, 3;
	setp.ne.s32 	%p30, %r430, 0;
	@%p30 bra 	$L__BB0_48;
	ld.shared.f32 	%f31, [%r217+8];
	ld.shared.f32 	%f32, [%r217];
	add.f32 	%f33, %f31, %f32;
	st.shared.f32 	[%r217], %f33;
$L__BB0_48:
	bar.sync 	0;
	and.b32  	%r431, %r1, 7;
	setp.ne.s32 	%p31, %r431, 0;
	@%p31 bra 	$L__BB0_50;
	ld.shared.f32 	%f34, [%r217+16];
	ld.shared.f32 	%f35, [%r217];
	add.f32 	%f36, %f34, %f35;
	st.shared.f32 	[%r217], %f36;
$L__BB0_50:
	bar.sync 	0;
	and.b32  	%r432, %r1, 15;
	setp.ne.s32 	%p32, %r432, 0;
	@%p32 bra 	$L__BB0_52;
	ld.shared.f32 	%f37, [%r217+32];
	ld.shared.f32 	%f38, [%r217];
	add.f32 	%f39, %f37, %f38;
	st.shared.f32 	[%r217], %f39;
$L__BB0_52:
	bar.sync 	0;
	and.b32  	%r433, %r1, 31;
	setp.ne.s32 	%p33, %r433, 0;
	@%p33 bra 	$L__BB0_54;
	ld.shared.f32 	%f40, [%r217+64];
	ld.shared.f32 	%f41, [%r217];
	add.f32 	%f42, %f40, %f41;
	st.shared.f32 	[%r217], %f42;
$L__BB0_54:
	bar.sync 	0;
	and.b32  	%r434, %r1, 63;
	setp.ne.s32 	%p34, %r434, 0;
	@%p34 bra 	$L__BB0_56;
	ld.shared.f32 	%f43, [%r217+128];
	ld.shared.f32 	%f44, [%r217];
	add.f32 	%f45, %f43, %f44;
	st.shared.f32 	[%r217], %f45;
$L__BB0_56:
	bar.sync 	0;
	and.b32  	%r435, %r1, 127;
	setp.ne.s32 	%p35, %r435, 0;
	@%p35 bra 	$L__BB0_58;
	ld.shared.f32 	%f46, [%r217+256];
	ld.shared.f32 	%f47, [%r217];
	add.f32 	%f48, %f46, %f47;
	st.shared.f32 	[%r217], %f48;
$L__BB0_58:
	bar.sync 	0;
	and.b32  	%r436, %r1, 255;
	setp.ne.s32 	%p36, %r436, 0;
	@%p36 bra 	$L__BB0_60;
	ld.shared.f32 	%f49, [%r217+512];
	ld.shared.f32 	%f50, [%r217];
	add.f32 	%f51, %f49, %f50;
	st.shared.f32 	[%r217], %f51;
$L__BB0_60:
	bar.sync 	0;
	setp.ne.s32 	%p37, %r1, 0;
	@%p37 bra 	$L__BB0_62;
	ld.shared.f32 	%f52, [_ZZ15gpu_monte_carloPfE10estimate_s];
	cvta.to.global.u64 	%rd12, %rd7;
	mul.wide.u32 	%rd13, %r2, 4;
	add.s64 	%rd14, %rd12, %rd13;
	st.global.f32 	[%rd14], %f52;
$L__BB0_62:
	ret;

}


// ===== COMPILED SASS (sm_100) =====

	.target	sm_100

	.elftype	@"ET_EXEC"


//--------------------- .note.nv.tkinfo           --------------------------
	.section	.note.nv.tkinfo,"",@"SHT_NOTE"
	.sectionflags	@"SHF_NOTE_NV_TKINFO"
	.tkinfo
        /*0018*/ 	.word	0x00000002
        /*0030*/ 	.string	""
        /*0030*/ 	.string	"ptxas"
        /*0030*/ 	.string	"Cuda compilation tools, release 13.0, V13.0.88"
        /*0030*/ 	.string	"Build cuda_13.0.r13.0/compiler.36424714_0"
        /*0030*/ 	.string	"-arch sm_100 -m 64 "



//--------------------- .note.nv.cuinfo           --------------------------
	.section	.note.nv.cuinfo,"",@"SHT_NOTE"
	.sectionflags	@"SHF_NOTE_NV_CUINFO"
        /*0018*/ 	.short	0x0002
        /*001a*/ 	.short	0x0064
        /*001c*/ 	.short	0x0082
	.zero		2


//--------------------- .nv.info                  --------------------------
	.section	.nv.info,"",@"SHT_CUDA_INFO"
	.align	4


	//----- nvinfo : EIATTR_REGCOUNT
	.align		4
        /*0000*/ 	.byte	0x04, 0x2f
        /*0002*/ 	.short	(.L_10 - .L_9)
	.align		4
.L_9:
        /*0004*/ 	.word	index@(_Z15gpu_monte_carloPf)
        /*0008*/ 	.word	0x0000001f


	//----- nvinfo : EIATTR_FRAME_SIZE
	.align		4
.L_10:
        /*000c*/ 	.byte	0x04, 0x11
        /*000e*/ 	.short	(.L_12 - .L_11)
	.align		4
.L_11:
        /*0010*/ 	.word	index@(_Z15gpu_monte_carloPf)
        /*0014*/ 	.word	0x00000000


	//----- nvinfo : EIATTR_MIN_STACK_SIZE
	.align		4
.L_12:
        /*0018*/ 	.byte	0x04, 0x12
        /*001a*/ 	.short	(.L_14 - .L_13)
	.align		4
.L_13:
        /*001c*/ 	.word	index@(_Z15gpu_monte_carloPf)
        /*0020*/ 	.word	0x00000000
.L_14:


//--------------------- .nv.compat                --------------------------
	.section	.nv.compat,"",@"SHT_CUDA_COMPAT_INFO"
	.align	4
        /*0000*/ 	.byte	0x02, 0x09, 0x00, 0x00, 0x02, 0x02, 0x01, 0x00, 0x02, 0x05, 0x05, 0x00, 0x03, 0x07, 0x01, 0x01
        /*0010*/ 	.byte	0x02, 0x03, 0x00, 0x00, 0x02, 0x06, 0x01, 0x00, 0x04, 0x0b, 0x08, 0x00, 0x01, 0x00, 0x00, 0x00
        /*0020*/ 	.byte	0x00, 0x00, 0x00, 0x00


//--------------------- .nv.info._Z15gpu_monte_carloPf --------------------------
	.section	.nv.info._Z15gpu_monte_carloPf,"",@"SHT_CUDA_INFO"
	.sectionflags	@""
	.align	4


	//----- nvinfo : EIATTR_CUDA_API_VERSION
	.align		4
        /*0000*/ 	.byte	0x04, 0x37
        /*0002*/ 	.short	(.L_16 - .L_15)
.L_15:
        /*0004*/ 	.word	0x00000082


	//----- nvinfo : EIATTR_KPARAM_INFO
	.align		4
.L_16:
        /*0008*/ 	.byte	0x04, 0x17
        /*000a*/ 	.short	(.L_18 - .L_17)
.L_17:
        /*000c*/ 	.word	0x00000000
        /*0010*/ 	.short	0x0000
        /*0012*/ 	.short	0x0000
        /*0014*/ 	.byte	0x00, 0xf5, 0x21, 0x00


	//----- nvinfo : EIATTR_SPARSE_MMA_MASK
	.align		4
.L_18:
        /*0018*/ 	.byte	0x03, 0x50
        /*001a*/ 	.short	0x0000


	//----- nvinfo : EIATTR_MAXREG_COUNT
	.align		4
        /*001c*/ 	.byte	0x03, 0x1b
        /*001e*/ 	.short	0x00ff


	//----- nvinfo : EIATTR_NUM_BARRIERS
	.align		4
        /*0020*/ 	.byte	0x02, 0x4c
        /*0022*/ 	.byte	0x01
	.zero		1


	//----- nvinfo : EIATTR_MERCURY_ISA_VERSION
	.align		4
        /*0024*/ 	.byte	0x03, 0x5f
        /*0026*/ 	.short	0x0101


	//----- nvinfo : EIATTR_VRC_CTA_INIT_COUNT
	.align		4
        /*0028*/ 	.byte	0x02, 0x4a
	.zero		1
	.zero		1


	//----- nvinfo : EIATTR_EXIT_INSTR_OFFSETS
	.align		4
        /*002c*/ 	.byte	0x04, 0x1c
        /*002e*/ 	.short	(.L_20 - .L_19)


	//   ....[0]....
.L_19:
        /*0030*/ 	.word	0x00001a80


	//   ....[1]....
        /*0034*/ 	.word	0x00001ad0


	//----- nvinfo : EIATTR_CRS_STACK_SIZE
	.align		4
.L_20:
        /*0038*/ 	.byte	0x04, 0x1e
        /*003a*/ 	.short	(.L_22 - .L_21)
.L_21:
        /*003c*/ 	.word	0x00000000


	//----- nvinfo : EIATTR_CBANK_PARAM_SIZE
	.align		4
.L_22:
        /*0040*/ 	.byte	0x03, 0x19
        /*0042*/ 	.short	0x0008


	//----- nvinfo : EIATTR_PARAM_CBANK
	.align		4
        /*0044*/ 	.byte	0x04, 0x0a
        /*0046*/ 	.short	(.L_24 - .L_23)
	.align		4
.L_23:
        /*0048*/ 	.word	index@(.nv.constant0._Z15gpu_monte_carloPf)
        /*004c*/ 	.short	0x0380
        /*004e*/ 	.short	0x0008


	//----- nvinfo : EIATTR_SW_WAR
	.align		4
.L_24:
        /*0050*/ 	.byte	0x04, 0x36
        /*0052*/ 	.short	(.L_26 - .L_25)
.L_25:
        /*0054*/ 	.word	0x00000008
.L_26:


//--------------------- .nv.callgraph             --------------------------
	.section	.nv.callgraph,"",@"SHT_CUDA_CALLGRAPH"
	.align	4
	.sectionentsize	8
	.align		4
        /*0000*/ 	.word	0x00000000
	.align		4
        /*0004*/ 	.word	0xffffffff
	.align		4
        /*0008*/ 	.word	0x00000000
	.align		4
        /*000c*/ 	.word	0xfffffffe
	.align		4
        /*0010*/ 	.word	0x00000000
	.align		4
        /*0014*/ 	.word	0xfffffffd
	.align		4
        /*0018*/ 	.word	0x00000000
	.align		4
        /*001c*/ 	.word	0xfffffffc


//--------------------- .nv.constant4             --------------------------
	.section	.nv.constant4,"a",@progbits
	.align	8
	.align		8
.nv.constant4:
        /*0000*/ 	.dword	precalc_xorwow_matrix
	.align		8
        /*0008*/ 	.dword	precalc_xorwow_offset_matrix
	.align		8
        /*0010*/ 	.dword	mrg32k3aM1
	.align		8
        /*0018*/ 	.dword	mrg32k3aM2
	.align		8
        /*0020*/ 	.dword	mrg32k3aM1SubSeq
	.align		8
        /*0028*/ 	.dword	mrg32k3aM2SubSeq
	.align		8
        /*0030*/ 	.dword	mrg32k3aM1Seq
	.align		8
        /*0038*/ 	.dword	mrg32k3aM2Seq


//--------------------- .nv.constant3             --------------------------
	.section	.nv.constant3,"a",@progbits
	.align	8
.nv.constant3:
	.type		__cr_lgamma_table,@object
	.size		__cr_lgamma_table,(.L_8 - __cr_lgamma_table)
__cr_lgamma_table:
        /*0000*/ 	.byte	0x00, 0x00, 0x00, 0x00, 0x00, 0x00, 0x00, 0x00, 0x00, 0x00, 0x00, 0x00, 0x00, 0x00, 0x00, 0x00
        /*0010*/ 	.byte	0xef, 0x39, 0xfa, 0xfe, 0x42, 0x2e, 0xe6, 0x3f, 0x02, 0x20, 0x2a, 0xfa, 0x0b, 0xab, 0xfc, 0x3f
        /*0020*/ 	.byte	0xf9, 0x2c, 0x92, 0x7c, 0xa7, 0x6c, 0x09, 0x40, 0xc9, 0x79, 0x44, 0x3c, 0x64, 0x26, 0x13, 0x40
        /*0030*/ 	.byte	0xca, 0x01, 0xcf, 0x3a, 0x27, 0x51, 0x1a, 0x40, 0x30, 0xcc, 0x2d, 0xf3, 0xe1, 0x0c, 0x21, 0x40
        /*0040*/ 	.byte	0x0d, 0xb7, 0xfc, 0x82, 0x8e, 0x35, 0x25, 0x40
.L_8:


//--------------------- .text._Z15gpu_monte_carloPf --------------------------
	.section	.text._Z15gpu_monte_carloPf,"ax",@progbits
	.align	128
        .global         _Z15gpu_monte_carloPf
        .type           _Z15gpu_monte_carloPf,@function
        .size           _Z15gpu_monte_carloPf,(.L_x_10 - _Z15gpu_monte_carloPf)
        .other          _Z15gpu_monte_carloPf,@"STO_CUDA_ENTRY STV_DEFAULT"
_Z15gpu_monte_carloPf:
.text._Z15gpu_monte_carloPf:
[----:B------:R-:W-:Y:S01]  /*0000*/  LDC R1, c[0x0][0x37c] ;  /* 0x0000df00ff017b82 */ /* 0x000fe20000000800 */
[----:B------:R-:W0:Y:S01]  /*0010*/  S2R R3, SR_CgaCtaId ;  /* 0x0000000000037919 */ /* 0x000e220000008800 */
[----:B------:R-:W-:Y:S01]  /*0020*/  MOV R2, 0x400 ;  /* 0x0000040000027802 */ /* 0x000fe20000000f00 */
[----:B------:R-:W1:Y:S01]  /*0030*/  LDCU UR4, c[0x0][0x360] ;  /* 0x00006c00ff0477ac */ /* 0x000e620008000800 */
[----:B------:R-:W-:Y:S01]  /*0040*/  IMAD.MOV.U32 R10, RZ, RZ, 0x7f0c8414 ;  /* 0x7f0c8414ff0a7424 */ /* 0x000fe200078e00ff */
[----:B------:R-:W2:Y:S01]  /*0050*/  S2R R5, SR_TID.X ;  /* 0x0000000000057919 */ /* 0x000ea20000002100 */
[----:B------:R-:W-:Y:S01]  /*0060*/  IMAD.MOV.U32 R11, RZ, RZ, -0x75bd8fc ;  /* 0xf8a42704ff0b7424 */ /* 0x000fe200078e00ff */
[----:B------:R-:W3:Y:S01]  /*0070*/  LDCU.64 UR6, c[0x0][0x358] ;  /* 0x00006b00ff0677ac */ /* 0x000ee20008000a00 */
[----:B------:R-:W-:Y:S01]  /*0080*/  VIADD R2, R2, 0x400 ;  /* 0x0000040002027836 */ /* 0x000fe20000000000 */
[----:B------:R-:W1:Y:S01]  /*0090*/  S2R R0, SR_CTAID.X ;  /* 0x0000000000007919 */ /* 0x000e620000002500 */
[----:B------:R-:W-:Y:S01]  /*00a0*/  IMAD.MOV.U32 R12, RZ, RZ, -0x23270784 ;  /* 0xdcd8f87cff0c7424 */ /* 0x000fe200078e00ff */
[----:B------:R-:W-:Y:S01]  /*00b0*/  BSSY.RECONVERGENT B0, `(.L_x_0) ;  /* 0x00000f0000007945 */ /* 0x000fe20003800200 */
[----:B------:R-:W-:-:S02]  /*00c0*/  IMAD.MOV.U32 R13, RZ, RZ, 0x6aef110a ;  /* 0x6aef110aff0d7424 */ /* 0x000fc400078e00ff */
[----:B------:R-:W-:Y:S02]  /*00d0*/  IMAD.MOV.U32 R9, RZ, RZ, 0x71f29f06 ;  /* 0x71f29f06ff097424 */ /* 0x000fe400078e00ff */
[----:B------:R-:W-:Y:S02]  /*00e0*/  IMAD.MOV.U32 R7, RZ, RZ, 0x71f29f06 ;  /* 0x71f29f06ff077424 */ /* 0x000fe400078e00ff */
[----:B------:R-:W-:Y:S01]  /*00f0*/  IMAD.MOV.U32 R4, RZ, RZ, 0x7f0c8414 ;  /* 0x7f0c8414ff047424 */ /* 0x000fe200078e00ff */
[----:B0-----:R-:W-:Y:S01]  /*0100*/  LEA R2, R3, R2, 0x18 ;  /* 0x0000000203027211 */ /* 0x001fe200078ec0ff */
[----:B------:R-:W-:-:S04]  /*0110*/  IMAD.MOV.U32 R3, RZ, RZ, 0x6aef110a ;  /* 0x6aef110aff037424 */ /* 0x000fc800078e00ff */
[----:B--2---:R-:W-:Y:S02]  /*0120*/  IMAD R8, R5, 0x30, R2 ;  /* 0x0000003005087824 */ /* 0x004fe400078e0202 */
[----:B------:R-:W-:Y:S02]  /*0130*/  IMAD.MOV.U32 R2, RZ, RZ, -0x23270784 ;  /* 0xdcd8f87cff027424 */ /* 0x000fe400078e00ff */
[----:B-1----:R-:W-:Y:S01]  /*0140*/  IMAD R6, R0, UR4, R5 ;  /* 0x0000000400067c24 */ /* 0x002fe2000f8e0205 */
[----:B------:R0:W-:Y:S01]  /*0150*/  STS.64 [R8+0x8], R10 ;  /* 0x0000080a08007388 */ /* 0x0001e20000000a00 */
[----:B------:R-:W-:-:S03]  /*0160*/  IMAD.MOV.U32 R5, RZ, RZ, -0x75bd8fc ;  /* 0xf8a42704ff057424 */ /* 0x000fc600078e00ff */
[----:B------:R0:W-:Y:S01]  /*0170*/  STS.64 [R8+0x10], R12 ;  /* 0x0000100c08007388 */ /* 0x0001e20000000a00 */
[----:B------:R-:W-:-:S03]  /*0180*/  ISETP.NE.AND P0, PT, R6, RZ, PT ;  /* 0x000000ff0600720c */ /* 0x000fc60003f05270 */
[----:B------:R0:W-:Y:S10]  /*0190*/  STS [R8+0x4], R9 ;  /* 0x0000040908007388 */ /* 0x0001f40000000800 */
[----:B0--3--:R-:W-:Y:S05]  /*01a0*/  @!P0 BRA `(.L_x_1) ;  /* 0x0000000c00808947 */ /* 0x009fea0003800000 */
[----:B------:R-:W-:Y:S01]  /*01b0*/  CS2R R12, SRZ ;  /* 0x00000000000c7805 */ /* 0x000fe2000001ff00 */
[----:B------:R-:W-:Y:S02]  /*01c0*/  IMAD.MOV.U32 R7, RZ, RZ, 0x71f29f06 ;  /* 0x71f29f06ff077424 */ /* 0x000fe400078e00ff */
[----:B------:R-:W-:Y:S02]  /*01d0*/  IMAD.MOV.U32 R4, RZ, RZ, 0x7f0c8414 ;  /* 0x7f0c8414ff047424 */ /* 0x000fe400078e00ff */
[----:B------:R-:W-:Y:S02]  /*01e0*/  IMAD.MOV.U32 R5, RZ, RZ, -0x75bd8fc ;  /* 0xf8a42704ff057424 */ /* 0x000fe400078e00ff */
[----:B------:R-:W-:Y:S02]  /*01f0*/  IMAD.MOV.U32 R2, RZ, RZ, -0x23270784 ;  /* 0xdcd8f87cff027424 */ /* 0x000fe400078e00ff */
[----:B------:R-:W-:-:S07]  /*0200*/  IMAD.MOV.U32 R3, RZ, RZ, 0x6aef110a ;  /* 0x6aef110aff037424 */ /* 0x000fce00078e00ff */
.L_x_7:
[----:B------:R-:W-:Y:S01]  /*0210*/  LOP3.LUT R8, R6, 0x3, RZ, 0xc0, !PT ;  /* 0x0000000306087812 */ /* 0x000fe200078ec0ff */
[----:B------:R-:W-:Y:S03]  /*0220*/  BSSY.RECONVERGENT B1, `(.L_x_2) ;  /* 0x00000d2000017945 */ /* 0x000fe60003800200 */
[----:B------:R-:W-:-:S04]  /*0230*/  ISETP.NE.U32.AND P0, PT, R8, RZ, PT ;  /* 0x000000ff0800720c */ /* 0x000fc80003f05070 */
[----:B------:R-:W-:-:S13]  /*0240*/  ISETP.NE.AND.EX P0, PT, RZ, RZ, PT, P0 ;  /* 0x000000ffff00720c */ /* 0x000fda0003f05300 */
[----:B0-----:R-:W-:Y:S05]  /*0250*/  @!P0 BRA `(.L_x_3) ;  /* 0x0000000c00388947 */ /* 0x001fea0003800000 */
[----:B------:R-:W0:Y:S01]  /*0260*/  LDC.64 R8, c[0x4][RZ] ;  /* 0x01000000ff087b82 */ /* 0x000e220000000a00 */
[----:B------:R-:W-:Y:S02]  /*0270*/  IMAD.MOV.U32 R14, RZ, RZ, RZ ;  /* 0x000000ffff0e7224 */ /* 0x000fe400078e00ff */
[----:B0-----:R-:W-:-:S07]  /*0280*/  IMAD.WIDE.U32 R8, R12, 0xc80, R8 ;  /* 0x00000c800c087825 */ /* 0x001fce00078e0008 */
.L_x_6:
[----:B------:R-:W-:Y:S01]  /*0290*/  IMAD.MOV.U32 R15, RZ, RZ, RZ ;  /* 0x000000ffff0f7224 */ /* 0x000fe200078e00ff */
[----:B0-----:R-:W-:Y:S02]  /*02a0*/  CS2R R2, SRZ ;  /* 0x0000000000027805 */ /* 0x001fe4000001ff00 */
[----:B------:R-:W-:Y:S01]  /*02b0*/  CS2R R4, SRZ ;  /* 0x0000000000047805 */ /* 0x000fe2000001ff00 */
[----:B------:R-:W-:-:S07]  /*02c0*/  IMAD.MOV.U32 R7, RZ, RZ, RZ ;  /* 0x000000ffff077224 */ /* 0x000fce00078e00ff */
.L_x_5:
[----:B------:R-:W0:Y:S01]  /*02d0*/  S2R R16, SR_CgaCtaId ;  /* 0x0000000000107919 */ /* 0x000e220000008800 */
[----:B------:R-:W-:Y:S01]  /*02e0*/  MOV R11, 0x400 ;  /* 0x00000400000b7802 */ /* 0x000fe20000000f00 */
[----:B------:R-:W-:Y:S01]  /*02f0*/  IMAD.MOV.U32 R17, RZ, RZ, RZ ;  /* 0x000000ffff117224 */ /* 0x000fe200078e00ff */
[----:B------:R-:W1:Y:S03]  /*0300*/  S2R R10, SR_TID.X ;  /* 0x00000000000a7919 */ /* 0x000e660000002100 */
[----:B------:R-:W-:-:S05]  /*0310*/  VIADD R11, R11, 0x400 ;  /* 0x000004000b0b7836 */ /* 0x000fca0000000000 */
[----:B0-----:R-:W-:-:S05]  /*0320*/  LEA R11, R16, R11, 0x18 ;  /* 0x0000000b100b7211 */ /* 0x001fca00078ec0ff */
[----:B-1----:R-:W-:-:S04]  /*0330*/  IMAD R10, R10, 0x30, R11 ;  /* 0x000000300a0a7824 */ /* 0x002fc800078e020b */
[----:B------:R-:W-:-:S06]  /*0340*/  IMAD R16, R15, 0x4, R10 ;  /* 0x000000040f107824 */ /* 0x000fcc00078e020a */
[----:B------:R-:W0:Y:S02]  /*0350*/  LDS R16, [R16+0x4] ;  /* 0x0000040010107984 */ /* 0x000e240000000800 */
.L_x_4:
[----:B0-----:R-:W-:Y:S01]  /*0360*/  SHF.R.U32.HI R23, RZ, R17, R16 ;  /* 0x00000011ff177219 */ /* 0x001fe20000011610 */
[----:B------:R-:W-:-:S03]  /*0370*/  IMAD.SHL.U32 R10, R15, 0x20, RZ ;  /* 0x000000200f0a7824 */ /* 0x000fc600078e00ff */
[----:B------:R-:W-:Y:S01]  /*0380*/  LOP3.LUT R11, R23, 0x1, RZ, 0xc0, !PT ;  /* 0x00000001170b7812 */ /* 0x000fe200078ec0ff */
[----:B------:R-:W-:-:S03]  /*0390*/  IMAD.IADD R10, R10, 0x1, R17 ;  /* 0x000000010a0a7824 */ /* 0x000fc600078e0211 */
[----:B------:R-:W-:Y:S01]  /*03a0*/  ISETP.NE.U32.AND P0, PT, R11, 0x1, PT ;  /* 0x000000010b00780c */ /* 0x000fe20003f05070 */
[----:B------:R-:W-:-:S03]  /*03b0*/  IMAD R11, R10, 0x5, RZ ;  /* 0x000000050a0b7824 */ /* 0x000fc600078e02ff */
[----:B------:R-:W-:Y:S01]  /*03c0*/  R2P PR, R23, 0x7e ;  /* 0x0000007e17007804 */ /* 0x000fe20000000000 */
[----:B------:R-:W-:-:S08]  /*03d0*/  IMAD.WIDE.U32 R10, R11, 0x4, R8 ;  /* 0x000000040b0a7825 */ /* 0x000fd000078e0008 */
[----:B------:R-:W2:Y:S04]  /*03e0*/  @!P0 LDG.E R20, desc[UR6][R10.64+0x10] ;  /* 0x000010060a148981 */ /* 0x000ea8000c1e1900 */
[----:B------:R-:W3:Y:S04]  /*03f0*/  @P1 LDG.E R22, desc[UR6][R10.64+0x24] ;  /* 0x000024060a161981 */ /* 0x000ee8000c1e1900 */
[----:B------:R-:W4:Y:S04]  /*0400*/  @P2 LDG.E R24, desc[UR6][R10.64+0x38] ;  /* 0x000038060a182981 */ /* 0x000f28000c1e1900 */
[----:B------:R-:W5:Y:S04]  /*0410*/  @P3 LDG.E R26, desc[UR6][R10.64+0x4c] ;  /* 0x00004c060a1a3981 */ /* 0x000f68000c1e1900 */
[----:B------:R-:W5:Y:S04]  /*0420*/  @P4 LDG.E R28, desc[UR6][R10.64+0x60] ;  /* 0x000060060a1c4981 */ /* 0x000f68000c1e1900 */
[----:B------:R-:W5:Y:S04]  /*0430*/  @!P0 LDG.E R18, desc[UR6][R10.64] ;  /* 0x000000060a128981 */ /* 0x000f68000c1e1900 */
[----:B------:R-:W5:Y:S04]  /*0440*/  @!P0 LDG.E R19, desc[UR6][R10.64+0x4] ;  /* 0x000004060a138981 */ /* 0x000f68000c1e1900 */
[----:B------:R-:W5:Y:S04]  /*0450*/  @P5 LDG.E R21, desc[UR6][R10.64+0x74] ;  /* 0x000074060a155981 */ /* 0x000f68000c1e1900 */
[----:B------:R-:W5:Y:S04]  /*0460*/  @P1 LDG.E R25, desc[UR6][R10.64+0x20] ;  /* 0x000020060a191981 */ /* 0x000f68000c1e1900 */
[----:B------:R-:W5:Y:S01]  /*0470*/  @P3 LDG.E R27, desc[UR6][R10.64+0x48] ;  /* 0x000048060a1b3981 */ /* 0x000f62000c1e1900 */
[----:B--2---:R-:W-:-:S03]  /*0480*/  @!P0 LOP3.LUT R3, R3, R20, RZ, 0x3c, !PT ;  /* 0x0000001403038212 */ /* 0x004fc600078e3cff */
[----:B------:R-:W2:Y:S01]  /*0490*/  @P1 LDG.E R20, desc[UR6][R10.64+0x14] ;  /* 0x000014060a141981 */ /* 0x000ea2000c1e1900 */
[----:B---3--:R-:W-:-:S03]  /*04a0*/  @P1 LOP3.LUT R3, R3, R22, RZ, 0x3c, !PT ;  /* 0x0000001603031212 */ /* 0x008fc600078e3cff */
[----:B------:R-:W3:Y:S01]  /*04b0*/  @P1 LDG.E R22, desc[UR6][R10.64+0x1c] ;  /* 0x00001c060a161981 */ /* 0x000ee2000c1e1900 */
[----:B----4-:R-:W-:-:S03]  /*04c0*/  @P2 LOP3.LUT R3, R3, R24, RZ, 0x3c, !PT ;  /* 0x0000001803032212 */ /* 0x010fc600078e3cff */
[----:B------:R-:W4:Y:S01]  /*04d0*/  @P2 LDG.E R24, desc[UR6][R10.64+0x28] ;  /* 0x000028060a182981 */ /* 0x000f22000c1e1900 */
[----:B-----5:R-:W-:-:S03]  /*04e0*/  @P3 LOP3.LUT R3, R3, R26, RZ, 0x3c, !PT ;  /* 0x0000001a03033212 */ /* 0x020fc600078e3cff */
[----:B------:R-:W5:Y:S01]  /*04f0*/  @P6 LDG.E R26, desc[UR6][R10.64+0x88] ;  /* 0x000088060a1a6981 */ /* 0x000f62000c1e1900 */
[----:B------:R-:W-:Y:S02]  /*0500*/  @P4 LOP3.LUT R3, R3, R28, RZ, 0x3c, !PT ;  /* 0x0000001c03034212 */ /* 0x000fe400078e3cff */
[----:B------:R-:W-:Y:S02]  /*0510*/  @!P0 LOP3.LUT R7, R7, R18, RZ, 0x3c, !PT ;  /* 0x0000001207078212 */ /* 0x000fe400078e3cff */
[----:B------:R-:W3:Y:S01]  /*0520*/  @!P0 LDG.E R18, desc[UR6][R10.64+0x8] ;  /* 0x000008060a128981 */ /* 0x000ee2000c1e1900 */
[----:B------:R-:W-:-:S03]  /*0530*/  @!P0 LOP3.LUT R4, R4, R19, RZ, 0x3c, !PT ;  /* 0x0000001304048212 */ /* 0x000fc600078e3cff */
[----:B------:R-:W5:Y:S01]  /*0540*/  @!P0 LDG.E R19, desc[UR6][R10.64+0xc] ;  /* 0x00000c060a138981 */ /* 0x000f62000c1e1900 */
[----:B------:R-:W-:-:S03]  /*0550*/  @P5 LOP3.LUT R3, R3, R21, RZ, 0x3c, !PT ;  /* 0x0000001503035212 */ /* 0x000fc600078e3cff */
[----:B------:R-:W5:Y:S01]  /*0560*/  @P1 LDG.E R21, desc[UR6][R10.64+0x18] ;  /* 0x000018060a151981 */ /* 0x000f62000c1e1900 */
[----:B--2---:R-:W-:-:S03]  /*0570*/  @P1 LOP3.LUT R7, R7, R20, RZ, 0x3c, !PT ;  /* 0x0000001407071212 */ /* 0x004fc600078e3cff */
[----:B------:R-:W2:Y:S01]  /*0580*/  @P3 LDG.E R20, desc[UR6][R10.64+0x3c] ;  /* 0x00003c060a143981 */ /* 0x000ea2000c1e1900 */
[----:B----4-:R-:W-:-:S03]  /*0590*/  @P2 LOP3.LUT R7, R7, R24, RZ, 0x3c, !PT ;  /* 0x0000001807072212 */ /* 0x010fc600078e3cff */
[----:B------:R-:W4:Y:S01]  /*05a0*/  @P4 LDG.E R24, desc[UR6][R10.64+0x50] ;  /* 0x000050060a184981 */ /* 0x000f22000c1e1900 */
[----:B---3--:R-:W-:-:S03]  /*05b0*/  @!P0 LOP3.LUT R5, R5, R18, RZ, 0x3c, !PT ;  /* 0x0000001205058212 */ /* 0x008fc600078e3cff */
[----:B------:R-:W3:Y:S01]  /*05c0*/  @P2 LDG.E R18, desc[UR6][R10.64+0x30] ;  /* 0x000030060a122981 */ /* 0x000ee2000c1e1900 */
[----:B-----5:R-:W-:-:S03]  /*05d0*/  @!P0 LOP3.LUT R2, R2, R19, RZ, 0x3c, !PT ;  /* 0x0000001302028212 */ /* 0x020fc600078e3cff */
[----:B------:R-:W5:Y:S01]  /*05e0*/  @P2 LDG.E R19, desc[UR6][R10.64+0x2c] ;  /* 0x00002c060a132981 */ /* 0x000f62000c1e1900 */
[----:B------:R-:W-:-:S03]  /*05f0*/  @P1 LOP3.LUT R4, R4, R21, RZ, 0x3c, !PT ;  /* 0x0000001504041212 */ /* 0x000fc600078e3cff */
[----:B------:R-:W5:Y:S01]  /*0600*/  @P2 LDG.E R21, desc[UR6][R10.64+0x34] ;  /* 0x000034060a152981 */ /* 0x000f62000c1e1900 */
[----:B------:R-:W-:Y:S02]  /*0610*/  @P1 LOP3.LUT R5, R5, R22, RZ, 0x3c, !PT ;  /* 0x0000001605051212 */ /* 0x000fe400078e3cff */
[----:B------:R-:W-:Y:S01]  /*0620*/  @P1 LOP3.LUT R2, R2, R25, RZ, 0x3c, !PT ;  /* 0x0000001902021212 */ /* 0x000fe200078e3cff */
[----:B------:R-:W5:Y:S04]  /*0630*/  @P3 LDG.E R22, desc[UR6][R10.64+0x44] ;  /* 0x000044060a163981 */ /* 0x000f68000c1e1900 */
[----:B------:R-:W5:Y:S01]  /*0640*/  @P3 LDG.E R25, desc[UR6][R10.64+0x40] ;  /* 0x000040060a193981 */ /* 0x000f62000c1e1900 */
[----:B--2---:R-:W-:-:S03]  /*0650*/  @P3 LOP3.LUT R7, R7, R20, RZ, 0x3c, !PT ;  /* 0x0000001407073212 */ /* 0x004fc600078e3cff */
[----:B------:R-:W2:Y:S01]  /*0660*/  @P5 LDG.E R20, desc[UR6][R10.64+0x64] ;  /* 0x000064060a145981 */ /* 0x000ea2000c1e1900 */
[----:B----4-:R-:W-:-:S03]  /*0670*/  @P4 LOP3.LUT R7, R7, R24, RZ, 0x3c, !PT ;  /* 0x0000001807074212 */ /* 0x010fc600078e3cff */
[----:B------:R-:W4:Y:S01]  /*0680*/  @P6 LDG.E R24, desc[UR6][R10.64+0x78] ;  /* 0x000078060a186981 */ /* 0x000f22000c1e1900 */
[----:B---3--:R-:W-:-:S03]  /*0690*/  @P2 LOP3.LUT R5, R5, R18, RZ, 0x3c, !PT ;  /* 0x0000001205052212 */ /* 0x008fc600078e3cff */
[----:B------:R-:W3:Y:S01]  /*06a0*/  @P4 LDG.E R18, desc[UR6][R10.64+0x58] ;  /* 0x000058060a124981 */ /* 0x000ee2000c1e1900 */
[----:B-----5:R-:W-:-:S03]  /*06b0*/  @P2 LOP3.LUT R4, R4, R19, RZ, 0x3c, !PT ;  /* 0x0000001304042212 */ /* 0x020fc600078e3cff */
[----:B------:R-:W5:Y:S01]  /*06c0*/  @P4 LDG.E R19, desc[UR6][R10.64+0x54] ;  /* 0x000054060a134981 */ /* 0x000f62000c1e1900 */
[----:B------:R-:W-:-:S03]  /*06d0*/  @P2 LOP3.LUT R2, R2, R21, RZ, 0x3c, !PT ;  /* 0x0000001502022212 */ /* 0x000fc600078e3cff */
[----:B------:R-:W5:Y:S01]  /*06e0*/  @P4 LDG.E R21, desc[UR6][R10.64+0x5c] ;  /* 0x00005c060a154981 */ /* 0x000f62000c1e1900 */
[----:B------:R-:W-:Y:S02]  /*06f0*/  @P3 LOP3.LUT R5, R5, R22, RZ, 0x3c, !PT ;  /* 0x0000001605053212 */ /* 0x000fe400078e3cff */
[----:B------:R-:W-:Y:S01]  /*0700*/  @P3 LOP3.LUT R2, R2, R27, RZ, 0x3c, !PT ;  /* 0x0000001b02023212 */ /* 0x000fe200078e3cff */
[----:B------:R-:W5:Y:S01]  /*0710*/  @P5 LDG.E R22, desc[UR6][R10.64+0x6c] ;  /* 0x00006c060a165981 */ /* 0x000f62000c1e1900 */
[----:B------:R-:W-:-:S03]  /*0720*/  @P3 LOP3.LUT R4, R4, R25, RZ, 0x3c, !PT ;  /* 0x0000001904043212 */ /* 0x000fc600078e3cff */
[----:B------:R-:W5:Y:S04]  /*0730*/  @P5 LDG.E R25, desc[UR6][R10.64+0x68] ;  /* 0x000068060a195981 */ /* 0x000f68000c1e1900 */
[----:B------:R-:W5:Y:S01]  /*0740*/  @P5 LDG.E R27, desc[UR6][R10.64+0x70] ;  /* 0x000070060a1b5981 */ /* 0x000f62000c1e1900 */
[----:B------:R-:W-:Y:S02]  /*0750*/  LOP3.LUT P0, RZ, R23, 0x80, RZ, 0xc0, !PT ;  /* 0x0000008017ff7812 */ /* 0x000fe4000780c0ff */
[----:B--2---:R-:W-:-:S11]  /*0760*/  @P5 LOP3.LUT R7, R7, R20, RZ, 0x3c, !PT ;  /* 0x0000001407075212 */ /* 0x004fd600078e3cff */
        /* <DEDUP_REMOVED lines=9> */
[----:B------:R-:W-:-:S03]  /*0800*/  @P5 LOP3.LUT R5, R5, R22, RZ, 0x3c, !PT ;  /* 0x0000001605055212 */ /* 0x000fc600078e3cff */
[----:B------:R-:W5:Y:S01]  /*0810*/  @P0 LDG.E R22, desc[UR6][R10.64+0x94] ;  /* 0x000094060a160981 */ /* 0x000f62000c1e1900 */
[----:B------:R-:W-:-:S03]  /*0820*/  @P5 LOP3.LUT R4, R4, R25, RZ, 0x3c, !PT ;  /* 0x0000001904045212 */ /* 0x000fc600078e3cff */
[----:B------:R-:W5:Y:S01]  /*0830*/  @P0 LDG.E R25, desc[UR6][R10.64+0x90] ;  /* 0x000090060a190981 */ /* 0x000f62000c1e1900 */
[----:B------:R-:W-:-:S03]  /*0840*/  @P5 LOP3.LUT R2, R2, R27, RZ, 0x3c, !PT ;  /* 0x0000001b02025212 */ /* 0x000fc600078e3cff */
[----:B------:R-:W5:Y:S01]  /*0850*/  @P0 LDG.E R27, desc[UR6][R10.64+0x98] ;  /* 0x000098060a1b0981 */ /* 0x000f62000c1e1900 */
[----:B------:R-:W-:Y:S02]  /*0860*/  @P6 LOP3.LUT R3, R3, R26, RZ, 0x3c, !PT ;  /* 0x0000001a03036212 */ /* 0x000fe400078e3cff */
[----:B--2---:R-:W-:Y:S02]  /*0870*/  @P0 LOP3.LUT R7, R7, R20, RZ, 0x3c, !PT ;  /* 0x0000001407070212 */ /* 0x004fe400078e3cff */
[----:B----4-:R-:W-:Y:S02]  /*0880*/  @P0 LOP3.LUT R3, R3, R24, RZ, 0x3c, !PT ;  /* 0x0000001803030212 */ /* 0x010fe400078e3cff */
[----:B---3--:R-:W-:Y:S02]  /*0890*/  @P6 LOP3.LUT R5, R5, R18, RZ, 0x3c, !PT ;  /* 0x0000001205056212 */ /* 0x008fe400078e3cff */
[----:B-----5:R-:W-:Y:S02]  /*08a0*/  @P6 LOP3.LUT R4, R4, R19, RZ, 0x3c, !PT ;  /* 0x0000001304046212 */ /* 0x020fe400078e3cff */
[----:B------:R-:W-:-:S02]  /*08b0*/  @P6 LOP3.LUT R2, R2, R21, RZ, 0x3c, !PT ;  /* 0x0000001502026212 */ /* 0x000fc400078e3cff */
[----:B------:R-:W-:Y:S02]  /*08c0*/  @P0 LOP3.LUT R5, R5, R22, RZ, 0x3c, !PT ;  /* 0x0000001605050212 */ /* 0x000fe400078e3cff */
[----:B------:R-:W-:Y:S02]  /*08d0*/  @P0 LOP3.LUT R4, R4, R25, RZ, 0x3c, !PT ;  /* 0x0000001904040212 */ /* 0x000fe400078e3cff */
[----:B------:R-:W-:Y:S02]  /*08e0*/  @P0 LOP3.LUT R2, R2, R27, RZ, 0x3c, !PT ;  /* 0x0000001b02020212 */ /* 0x000fe400078e3cff */
[----:B------:R-:W-:-:S13]  /*08f0*/  R2P PR, R23.B1, 0x7f ;  /* 0x0000007f17007804 */ /* 0x000fda0000001000 */
[----:B------:R-:W2:Y:S04]  /*0900*/  @P0 LDG.E R18, desc[UR6][R10.64+0xa0] ;  /* 0x0000a0060a120981 */ /* 0x000ea8000c1e1900 */
[----:B------:R-:W3:Y:S04]  /*0910*/  @P0 LDG.E R20, desc[UR6][R10.64+0xa8] ;  /* 0x0000a8060a140981 */ /* 0x000ee8000c1e1900 */
[----:B------:R-:W4:Y:S04]  /*0920*/  @P1 LDG.E R22, desc[UR6][R10.64+0xbc] ;  /* 0x0000bc060a161981 */ /* 0x000f28000c1e1900 */
[----:B------:R-:W5:Y:S04]  /*0930*/  @P1 LDG.E R24, desc[UR6][R10.64+0xc4] ;  /* 0x0000c4060a181981 */ /* 0x000f68000c1e1900 */
[----:B------:R-:W5:Y:S04]  /*0940*/  @P0 LDG.E R19, desc[UR6][R10.64+0xa4] ;  /* 0x0000a4060a130981 */ /* 0x000f68000c1e1900 */
[----:B------:R-:W5:Y:S04]  /*0950*/  @P0 LDG.E R21, desc[UR6][R10.64+0xac] ;  /* 0x0000ac060a150981 */ /* 0x000f68000c1e1900 */
[----:B------:R-:W5:Y:S04]  /*0960*/  @P1 LDG.E R25, desc[UR6][R10.64+0xb8] ;  /* 0x0000b8060a191981 */ /* 0x000f68000c1e1900 */
[----:B------:R-:W5:Y:S04]  /*0970*/  @P2 LDG.E R26, desc[UR6][R10.64+0xc8] ;  /* 0x0000c8060a1a2981 */ /* 0x000f68000c1e1900 */
[----:B------:R-:W5:Y:S04]  /*0980*/  @P1 LDG.E R27, desc[UR6][R10.64+0xc0] ;  /* 0x0000c0060a1b1981 */ /* 0x000f68000c1e1900 */
[----:B------:R-:W5:Y:S01]  /*0990*/  @P3 LDG.E R28, desc[UR6][R10.64+0xec] ;  /* 0x0000ec060a1c3981 */ /* 0x000f62000c1e1900 */
[----:B--2---:R-:W-:-:S03]  /*09a0*/  @P0 LOP3.LUT R7, R7, R18, RZ, 0x3c, !PT ;  /* 0x0000001207070212 */ /* 0x004fc600078e3cff */
[----:B------:R-:W2:Y:S01]  /*09b0*/  @P0 LDG.E R18, desc[UR6][R10.64+0xb0] ;  /* 0x0000b0060a120981 */ /* 0x000ea2000c1e1900 */
[----:B---3--:R-:W-:-:S03]  /*09c0*/  @P0 LOP3.LUT R5, R5, R20, RZ, 0x3c, !PT ;  /* 0x0000001405050212 */ /* 0x008fc600078e3cff */
[----:B------:R-:W3:Y:S01]  /*09d0*/  @P1 LDG.E R20, desc[UR6][R10.64+0xb4] ;  /* 0x0000b4060a141981 */ /* 0x000ee2000c1e1900 */
[----:B----4-:R-:W-:-:S03]  /*09e0*/  @P1 LOP3.LUT R5, R5, R22, RZ, 0x3c, !PT ;  /* 0x0000001605051212 */ /* 0x010fc600078e3cff */
[----:B------:R-:W4:Y:S01]  /*09f0*/  @P2 LDG.E R22, desc[UR6][R10.64+0xd8] ;  /* 0x0000d8060a162981 */ /* 0x000f22000c1e1900 */
[----:B-----5:R-:W-:-:S03]  /*0a00*/  @P0 LOP3.LUT R4, R4, R19, RZ, 0x3c, !PT ;  /* 0x0000001304040212 */ /* 0x020fc600078e3cff */
[----:B------:R-:W5:Y:S01]  /*0a10*/  @P2 LDG.E R19, desc[UR6][R10.64+0xcc] ;  /* 0x0000cc060a132981 */ /* 0x000f62000c1e1900 */
[----:B------:R-:W-:-:S03]  /*0a20*/  @P0 LOP3.LUT R2, R2, R21, RZ, 0x3c, !PT ;  /* 0x0000001502020212 */ /* 0x000fc600078e3cff */
[----:B------:R-:W5:Y:S01]  /*0a30*/  @P2 LDG.E R21, desc[UR6][R10.64+0xd4] ;  /* 0x0000d4060a152981 */ /* 0x000f62000c1e1900 */
[----:B------:R-:W-:-:S03]  /*0a40*/  @P1 LOP3.LUT R4, R4, R25, RZ, 0x3c, !PT ;  /* 0x0000001904041212 */ /* 0x000fc600078e3cff */
[----:B------:R-:W5:Y:S01]  /*0a50*/  @P3 LDG.E R25, desc[UR6][R10.64+0xe8] ;  /* 0x0000e8060a193981 */ /* 0x000f62000c1e1900 */
[----:B--2---:R-:W-:-:S03]  /*0a60*/  @P0 LOP3.LUT R3, R3, R18, RZ, 0x3c, !PT ;  /* 0x0000001203030212 */ /* 0x004fc600078e3cff */
[----:B------:R-:W2:Y:S01]  /*0a70*/  @P4 LDG.E R18, desc[UR6][R10.64+0xf0] ;  /* 0x0000f0060a124981 */ /* 0x000ea2000c1e1900 */
[----:B------:R-:W-:-:S03]  /*0a80*/  @P1 LOP3.LUT R3, R3, R24, RZ, 0x3c, !PT ;  /* 0x0000001803031212 */ /* 0x000fc600078e3cff */
[----:B------:R-:W2:Y:S01]  /*0a90*/  @P3 LDG.E R24, desc[UR6][R10.64+0xdc] ;  /* 0x0000dc060a183981 */ /* 0x000ea2000c1e1900 */
[----:B---3--:R-:W-:-:S03]  /*0aa0*/  @P1 LOP3.LUT R7, R7, R20, RZ, 0x3c, !PT ;  /* 0x0000001407071212 */ /* 0x008fc600078e3cff */
[----:B------:R-:W3:Y:S01]  /*0ab0*/  @P2 LDG.E R20, desc[UR6][R10.64+0xd0] ;  /* 0x0000d0060a142981 */ /* 0x000ee2000c1e1900 */
[----:B------:R-:W-:Y:S02]  /*0ac0*/  LOP3.LUT P0, RZ, R23, 0x8000, RZ, 0xc0, !PT ;  /* 0x0000800017ff7812 */ /* 0x000fe4000780c0ff */
[----:B------:R-:W-:Y:S01]  /*0ad0*/  @P2 LOP3.LUT R7, R7, R26, RZ, 0x3c, !PT ;  /* 0x0000001a07072212 */ /* 0x000fe200078e3cff */
[----:B------:R-:W3:Y:S04]  /*0ae0*/  @P3 LDG.E R23, desc[UR6][R10.64+0xe0] ;  /* 0x0000e0060a173981 */ /* 0x000ee8000c1e1900 */
[----:B------:R-:W3:Y:S01]  /*0af0*/  @P3 LDG.E R26, desc[UR6][R10.64+0xe4] ;  /* 0x0000e4060a1a3981 */ /* 0x000ee2000c1e1900 */
[----:B------:R-:W-:Y:S02]  /*0b00*/  @P1 LOP3.LUT R2, R2, R27, RZ, 0x3c, !PT ;  /* 0x0000001b02021212 */ /* 0x000fe400078e3cff */
[----:B----4-:R-:W-:-:S02]  /*0b10*/  @P2 LOP3.LUT R3, R3, R22, RZ, 0x3c, !PT ;  /* 0x0000001603032212 */ /* 0x010fc400078e3cff */
[----:B------:R-:W4:Y:S01]  /*0b20*/  @P4 LDG.E R22, desc[UR6][R10.64+0x100] ;  /* 0x000100060a164981 */ /* 0x000f22000c1e1900 */
[----:B-----5:R-:W-:Y:S02]  /*0b30*/  @P2 LOP3.LUT R4, R4, R19, RZ, 0x3c, !PT ;  /* 0x0000001304042212 */ /* 0x020fe400078e3cff */
[----:B------:R-:W-:Y:S01]  /*0b40*/  @P2 LOP3.LUT R2, R2, R21, RZ, 0x3c, !PT ;  /* 0x0000001502022212 */ /* 0x000fe200078e3cff */
[----:B------:R-:W5:Y:S04]  /*0b50*/  @P4 LDG.E R19, desc[UR6][R10.64+0xf4] ;  /* 0x0000f4060a134981 */ /* 0x000f68000c1e1900 */
[----:B------:R-:W4:Y:S01]  /*0b60*/  @P4 LDG.E R21, desc[UR6][R10.64+0xfc] ;  /* 0x0000fc060a154981 */ /* 0x000f22000c1e1900 */
[----:B------:R-:W-:-:S03]  /*0b70*/  @P3 LOP3.LUT R2, R2, R25, RZ, 0x3c, !PT ;  /* 0x0000001902023212 */ /* 0x000fc600078e3cff */
[----:B------:R-:W4:Y:S01]  /*0b80*/  @P5 LDG.E R25, desc[UR6][R10.64+0x110] ;  /* 0x000110060a195981 */ /* 0x000f22000c1e1900 */
[----:B--2---:R-:W-:-:S03]  /*0b90*/  @P3 LOP3.LUT R7, R7, R24, RZ, 0x3c, !PT ;  /* 0x0000001807073212 */ /* 0x004fc600078e3cff */
[----:B------:R-:W2:Y:S01]  /*0ba0*/  @P5 LDG.E R24, desc[UR6][R10.64+0x104] ;  /* 0x000104060a185981 */ /* 0x000ea2000c1e1900 */
[----:B---3--:R-:W-:Y:S02]  /*0bb0*/  @P2 LOP3.LUT R5, R5, R20, RZ, 0x3c, !PT ;  /* 0x0000001405052212 */ /* 0x008fe400078e3cff */
[----:B------:R-:W-:Y:S01]  /*0bc0*/  @P4 LOP3.LUT R7, R7, R18, RZ, 0x3c, !PT ;  /* 0x0000001207074212 */ /* 0x000fe200078e3cff */
[----:B------:R-:W3:Y:S01]  /*0bd0*/  @P4 LDG.E R20, desc[UR6][R10.64+0xf8] ;  /* 0x0000f8060a144981 */ /* 0x000ee2000c1e1900 */
[----:B------:R-:W-:-:S03]  /*0be0*/  @P3 LOP3.LUT R4, R4, R23, RZ, 0x3c, !PT ;  /* 0x0000001704043212 */ /* 0x000fc600078e3cff */
[----:B------:R-:W3:Y:S01]  /*0bf0*/  @P5 LDG.E R18, desc[UR6][R10.64+0x114] ;  /* 0x000114060a125981 */ /* 0x000ee2000c1e1900 */
[----:B------:R-:W-:-:S03]  /*0c00*/  @P3 LOP3.LUT R5, R5, R26, RZ, 0x3c, !PT ;  /* 0x0000001a05053212 */ /* 0x000fc600078e3cff */
[----:B------:R-:W3:Y:S04]  /*0c10*/  @P5 LDG.E R23, desc[UR6][R10.64+0x108] ;  /* 0x000108060a175981 */ /* 0x000ee8000c1e1900 */
[----:B------:R-:W3:Y:S01]  /*0c20*/  @P5 LDG.E R26, desc[UR6][R10.64+0x10c] ;  /* 0x00010c060a1a5981 */ /* 0x000ee2000c1e1900 */
[----:B------:R-:W-:Y:S02]  /*0c30*/  @P3 LOP3.LUT R3, R3, R28, RZ, 0x3c, !PT ;  /* 0x0000001c03033212 */ /* 0x000fe400078e3cff */
[----:B-----5:R-:W-:Y:S01]  /*0c40*/  @P4 LOP3.LUT R4, R4, R19, RZ, 0x3c, !PT ;  /* 0x0000001304044212 */ /* 0x020fe200078e3cff */
[----:B------:R-:W5:Y:S01]  /*0c50*/  @P0 LDG.E R28, desc[UR6][R10.64+0x13c] ;  /* 0x00013c060a1c0981 */ /* 0x000f62000c1e1900 */
[----:B----4-:R-:W-:Y:S02]  /*0c60*/  @P4 LOP3.LUT R3, R3, R22, RZ, 0x3c, !PT ;  /* 0x0000001603034212 */ /* 0x010fe400078e3cff */
[----:B------:R-:W-:Y:S01]  /*0c70*/  @P4 LOP3.LUT R2, R2, R21, RZ, 0x3c, !PT ;  /* 0x0000001502024212 */ /* 0x000fe200078e3cff */
[----:B------:R-:W4:Y:S04]  /*0c80*/  @P6 LDG.E R19, desc[UR6][R10.64+0x11c] ;  /* 0x00011c060a136981 */ /* 0x000f28000c1e1900 */
[----:B------:R-:W5:Y:S01]  /*0c90*/  @P6 LDG.E R22, desc[UR6][R10.64+0x120] ;  /* 0x000120060a166981 */ /* 0x000f62000c1e1900 */
[----:B------:R-:W-:-:S03]  /*0ca0*/  @P5 LOP3.LUT R2, R2, R25, RZ, 0x3c, !PT ;  /* 0x0000001902025212 */ /* 0x000fc600078e3cff */
[----:B------:R-:W5:Y:S04]  /*0cb0*/  @P6 LDG.E R21, desc[UR6][R10.64+0x124] ;  /* 0x000124060a156981 */ /* 0x000f68000c1e1900 */
[----:B------:R-:W5:Y:S01]  /*0cc0*/  @P0 LDG.E R25, desc[UR6][R10.64+0x138] ;  /* 0x000138060a190981 */ /* 0x000f62000c1e1900 */
[----:B--2---:R-:W-:-:S03]  /*0cd0*/  @P5 LOP3.LUT R7, R7, R24, RZ, 0x3c, !PT ;  /* 0x0000001807075212 */ /* 0x004fc600078e3cff */
[----:B------:R-:W2:Y:S01]  /*0ce0*/  @P0 LDG.E R24, desc[UR6][R10.64+0x12c] ;  /* 0x00012c060a180981 */ /* 0x000ea2000c1e1900 */
[----:B---3--:R-:W-:-:S03]  /*0cf0*/  @P4 LOP3.LUT R5, R5, R20, RZ, 0x3c, !PT ;  /* 0x0000001405054212 */ /* 0x008fc600078e3cff */
[----:B------:R-:W3:Y:S01]  /*0d00*/  @P6 LDG.E R20, desc[UR6][R10.64+0x118] ;  /* 0x000118060a146981 */ /* 0x000ee2000c1e1900 */
[----:B------:R-:W-:-:S03]  /*0d10*/  @P5 LOP3.LUT R3, R3, R18, RZ, 0x3c, !PT ;  /* 0x0000001203035212 */ /* 0x000fc600078e3cff */
[----:B------:R-:W2:Y:S01]  /*0d20*/  @P6 LDG.E R18, desc[UR6][R10.64+0x128] ;  /* 0x000128060a126981 */ /* 0x000ea2000c1e1900 */
[----:B------:R-:W-:-:S03]  /*0d30*/  @P5 LOP3.LUT R4, R4, R23, RZ, 0x3c, !PT ;  /* 0x0000001704045212 */ /* 0x000fc600078e3cff */
[----:B------:R-:W2:Y:S01]  /*0d40*/  @P0 LDG.E R23, desc[UR6][R10.64+0x130] ;  /* 0x000130060a170981 */ /* 0x000ea2000c1e1900 */
[----:B------:R-:W-:-:S03]  /*0d50*/  @P5 LOP3.LUT R5, R5, R26, RZ, 0x3c, !PT ;  /* 0x0000001a05055212 */ /* 0x000fc600078e3cff */
[----:B------:R-:W2:Y:S01]  /*0d60*/  @P0 LDG.E R26, desc[UR6][R10.64+0x134] ;  /* 0x000134060a1a0981 */ /* 0x000ea2000c1e1900 */
[----:B------:R-:W-:-:S05]  /*0d70*/  VIADD R17, R17, 0x10 ;  /* 0x0000001011117836 */ /* 0x000fca0000000000 */
[----:B------:R-:W-:Y:S02]  /*0d80*/  ISETP.NE.AND P1, PT, R17, 0x20, PT ;  /* 0x000000201100780c */ /* 0x000fe40003f25270 */
[----:B----4-:R-:W-:Y:S02]  /*0d90*/  @P6 LOP3.LUT R4, R4, R19, RZ, 0x3c, !PT ;  /* 0x0000001304046212 */ /* 0x010fe400078e3cff */
[----:B-----5:R-:W-:Y:S02]  /*0da0*/  @P6 LOP3.LUT R5, R5, R22, RZ, 0x3c, !PT ;  /* 0x0000001605056212 */ /* 0x020fe400078e3cff */
[----:B------:R-:W-:-:S04]  /*0db0*/  @P6 LOP3.LUT R2, R2, R21, RZ, 0x3c, !PT ;  /* 0x0000001502026212 */ /* 0x000fc800078e3cff */
[----:B------:R-:W-:Y:S02]  /*0dc0*/  @P0 LOP3.LUT R2, R2, R25, RZ, 0x3c, !PT ;  /* 0x0000001902020212 */ /* 0x000fe400078e3cff */
[----:B---3--:R-:W-:Y:S02]  /*0dd0*/  @P6 LOP3.LUT R7, R7, R20, RZ, 0x3c, !PT ;  /* 0x0000001407076212 */ /* 0x008fe400078e3cff */
[----:B--2---:R-:W-:Y:S02]  /*0de0*/  @P6 LOP3.LUT R3, R3, R18, RZ, 0x3c, !PT ;  /* 0x0000001203036212 */ /* 0x004fe400078e3cff */
[----:B------:R-:W-:Y:S02]  /*0df0*/  @P0 LOP3.LUT R7, R7, R24, RZ, 0x3c, !PT ;  /* 0x0000001807070212 */ /* 0x000fe400078e3cff */
[----:B------:R-:W-:Y:S02]  /*0e00*/  @P0 LOP3.LUT R4, R4, R23, RZ, 0x3c, !PT ;  /* 0x0000001704040212 */ /* 0x000fe400078e3cff */
[----:B------:R-:W-:-:S02]  /*0e10*/  @P0 LOP3.LUT R3, R3, R28, RZ, 0x3c, !PT ;  /* 0x0000001c03030212 */ /* 0x000fc400078e3cff */
[----:B------:R-:W-:Y:S01]  /*0e20*/  @P0 LOP3.LUT R5, R5, R26, RZ, 0x3c, !PT ;  /* 0x0000001a05050212 */ /* 0x000fe200078e3cff */
[----:B------:R-:W-:Y:S06]  /*0e30*/  @P1 BRA `(.L_x_4) ;  /* 0xfffffff400481947 */ /* 0x000fec000383ffff */
[----:B------:R-:W-:-:S05]  /*0e40*/  VIADD R15, R15, 0x1 ;  /* 0x000000010f0f7836 */ /* 0x000fca0000000000 */
[----:B------:R-:W-:-:S13]  /*0e50*/  ISETP.NE.AND P0, PT, R15, 0x5, PT ;  /* 0x000000050f00780c */ /* 0x000fda0003f05270 */
[----:B------:R-:W-:Y:S05]  /*0e60*/  @P0 BRA `(.L_x_5) ;  /* 0xfffffff400180947 */ /* 0x000fea000383ffff */
[----:B------:R-:W0:Y:S01]  /*0e70*/  S2R R16, SR_CgaCtaId ;  /* 0x0000000000107919 */ /* 0x000e220000008800 */
[----:B------:R-:W-:Y:S01]  /*0e80*/  MOV R11, 0x400 ;  /* 0x00000400000b7802 */ /* 0x000fe20000000f00 */
[----:B------:R-:W-:Y:S01]  /*0e90*/  VIADD R14, R14, 0x1 ;  /* 0x000000010e0e7836 */ /* 0x000fe20000000000 */
[----:B------:R-:W1:Y:S03]  /*0ea0*/  S2R R10, SR_TID.X ;  /* 0x00000000000a7919 */ /* 0x000e660000002100 */
[----:B------:R-:W-:-:S05]  /*0eb0*/  VIADD R11, R11, 0x400 ;  /* 0x000004000b0b7836 */ /* 0x000fca0000000000 */
[----:B0-----:R-:W-:-:S05]  /*0ec0*/  LEA R11, R16, R11, 0x18 ;  /* 0x0000000b100b7211 */ /* 0x001fca00078ec0ff */
[----:B-1----:R-:W-:Y:S01]  /*0ed0*/  IMAD R10, R10, 0x30, R11 ;  /* 0x000000300a0a7824 */ /* 0x002fe200078e020b */
[----:B------:R-:W-:-:S04]  /*0ee0*/  LOP3.LUT R11, R6, 0x3, RZ, 0xc0, !PT ;  /* 0x00000003060b7812 */ /* 0x000fc800078ec0ff */
[----:B------:R0:W-:Y:S01]  /*0ef0*/  STS [R10+0x4], R7 ;  /* 0x000004070a007388 */ /* 0x0001e20000000800 */
[----:B------:R-:W-:-:S03]  /*0f00*/  ISETP.GE.U32.AND P0, PT, R14, R11, PT ;  /* 0x0000000b0e00720c */ /* 0x000fc60003f06070 */
[----:B------:R0:W-:Y:S04]  /*0f10*/  STS.64 [R10+0x8], R4 ;  /* 0x000008040a007388 */ /* 0x0001e80000000a00 */
[----:B------:R0:W-:Y:S06]  /*0f20*/  STS.64 [R10+0x10], R2 ;  /* 0x000010020a007388 */ /* 0x0001ec0000000a00 */
[----:B------:R-:W-:Y:S05]  /*0f30*/  @!P0 BRA `(.L_x_6) ;  /* 0xfffffff000d48947 */ /* 0x000fea000383ffff */
.L_x_3:
[----:B------:R-:W-:Y:S05]  /*0f40*/  BSYNC.RECONVERGENT B1 ;  /* 0x0000000000017941 */ /* 0x000fea0003800200 */
.L_x_2:
[----:B------:R-:W-:Y:S01]  /*0f50*/  ISETP.GT.U32.AND P0, PT, R6, 0x3, PT ;  /* 0x000000030600780c */ /* 0x000fe20003f04070 */
[----:B------:R-:W-:Y:S01]  /*0f60*/  VIADD R12, R12, 0x1 ;  /* 0x000000010c0c7836 */ /* 0x000fe20000000000 */
[--C-:B------:R-:W-:Y:S02]  /*0f70*/  SHF.R.U64 R6, R6, 0x2, R13.reuse ;  /* 0x0000000206067819 */ /* 0x100fe4000000120d */
[----:B------:R-:W-:Y:S02]  /*0f80*/  ISETP.GT.U32.AND.EX P0, PT, R13, RZ, PT, P0 ;  /* 0x000000ff0d00720c */ /* 0x000fe40003f04100 */
[----:B------:R-:W-:-:S11]  /*0f90*/  SHF.R.U32.HI R13, RZ, 0x2, R13 ;  /* 0x00000002ff0d7819 */ /* 0x000fd6000001160d */
[----:B------:R-:W-:Y:S05]  /*0fa0*/  @P0 BRA `(.L_x_7) ;  /* 0xfffffff000980947 */ /* 0x000fea000383ffff */
.L_x_1:
[----:B------:R-:W-:Y:S05]  /*0fb0*/  BSYNC.RECONVERGENT B0 ;  /* 0x0000000000007941 */ /* 0x000fea0003800200 */
.L_x_0:
[----:B------:R-:W1:Y:S01]  /*0fc0*/  S2R R9, SR_CgaCtaId ;  /* 0x0000000000097919 */ /* 0x000e620000008800 */
[----:B------:R-:W-:Y:S01]  /*0fd0*/  MOV R6, 0x400 ;  /* 0x0000040000067802 */ /* 0x000fe20000000f00 */
[----:B0-----:R-:W-:Y:S01]  /*0fe0*/  IMAD.MOV.U32 R10, RZ, RZ, RZ ;  /* 0x000000ffff0a7224 */ /* 0x001fe200078e00ff */
[----:B------:R-:W-:Y:S01]  /*0ff0*/  UMOV UR4, URZ ;  /* 0x000000ff00047c82 */ /* 0x000fe20008000000 */
[----:B------:R-:W0:Y:S02]  /*1000*/  S2R R8, SR_TID.X ;  /* 0x0000000000087919 */ /* 0x000e240000002100 */
[----:B------:R-:W-:-:S05]  /*1010*/  VIADD R6, R6, 0x400 ;  /* 0x0000040006067836 */ /* 0x000fca0000000000 */
[----:B-1----:R-:W-:Y:S01]  /*1020*/  LEA R9, R9, R6, 0x18 ;  /* 0x0000000609097211 */ /* 0x002fe200078ec0ff */
[----:B------:R-:W-:-:S04]  /*1030*/  IMAD.MOV.U32 R6, RZ, RZ, 0x449335ce ;  /* 0x449335ceff067424 */ /* 0x000fc800078e00ff */
[----:B0-----:R-:W-:-:S05]  /*1040*/  IMAD R9, R8, 0x30, R9 ;  /* 0x0000003008097824 */ /* 0x001fca00078e0209 */
[----:B------:R0:W-:Y:S04]  /*1050*/  STS.64 [R9+0x18], RZ ;  /* 0x000018ff09007388 */ /* 0x0001e80000000a00 */
[----:B------:R0:W-:Y:S04]  /*1060*/  STS [R9+0x20], RZ ;  /* 0x000020ff09007388 */ /* 0x0001e80000000800 */
[----:B------:R0:W-:Y:S02]  /*1070*/  STS.64 [R9+0x28], RZ ;  /* 0x000028ff09007388 */ /* 0x0001e40000000a00 */
.L_x_8:
[----:B------:R-:W-:Y:S01]  /*1080*/  SHF.R.U32.HI R12, RZ, 0x2, R7 ;  /* 0x00000002ff0c7819 */ /* 0x000fe20000011607 */
[----:B------:R-:W-:Y:S01]  /*1090*/  UIADD3 UR4, UPT, UPT, UR4, 0x4, URZ ;  /* 0x0000000404047890 */ /* 0x000fe2000fffe0ff */
[----:B------:R-:W-:Y:S02]  /*10a0*/  SHF.R.U32.HI R13, RZ, 0x2, R4 ;  /* 0x00000002ff0d7819 */ /* 0x000fe40000011604 */
[----:B------:R-:W-:Y:S01]  /*10b0*/  LOP3.LUT R12, R12, R7, RZ, 0x3c, !PT ;  /* 0x000000070c0c7212 */ /* 0x000fe200078e3cff */
[----:B------:R-:W-:Y:S01]  /*10c0*/  IMAD.SHL.U32 R7, R3, 0x10, RZ ;  /* 0x0000001003077824 */ /* 0x000fe200078e00ff */
[----:B------:R-:W-:Y:S01]  /*10d0*/  LOP3.LUT R13, R13, R4, RZ, 0x3c, !PT ;  /* 0x000000040d0d7212 */ /* 0x000fe200078e3cff */
[----:B------:R-:W-:Y:S02]  /*10e0*/  UISETP.NE.AND UP0, UPT, UR4, 0x1000, UPT ;  /* 0x000010000400788c */ /* 0x000fe4000bf05270 */
[----:B------:R-:W-:-:S05]  /*10f0*/  IMAD.SHL.U32 R11, R12, 0x2, RZ ;  /* 0x000000020c0b7824 */ /* 0x000fca00078e00ff */
[----:B------:R-:W-:Y:S01]  /*1100*/  LOP3.LUT R12, R12, R11, R7, 0x96, !PT ;  /* 0x0000000b0c0c7212 */ /* 0x000fe200078e9607 */
[----:B------:R-:W-:-:S03]  /*1110*/  IMAD.SHL.U32 R7, R13, 0x2, RZ ;  /* 0x000000020d077824 */ /* 0x000fc600078e00ff */
[----:B------:R-:W-:Y:S02]  /*1120*/  LOP3.LUT R11, R12, R3, RZ, 0x3c, !PT ;  /* 0x000000030c0b7212 */ /* 0x000fe400078e3cff */
[----:B------:R-:W-:-:S03]  /*1130*/  SHF.R.U32.HI R12, RZ, 0x2, R5 ;  /* 0x00000002ff0c7819 */ /* 0x000fc60000011605 */
[----:B------:R-:W-:Y:S01]  /*1140*/  IMAD.SHL.U32 R4, R11, 0x10, RZ ;  /* 0x000000100b047824 */ /* 0x000fe200078e00ff */
[----:B------:R-:W-:-:S04]  /*1150*/  LOP3.LUT R12, R12, R5, RZ, 0x3c, !PT ;  /* 0x000000050c0c7212 */ /* 0x000fc800078e3cff */
[----:B------:R-:W-:Y:S02]  /*1160*/  LOP3.LUT R4, R13, R7, R4, 0x96, !PT ;  /* 0x000000070d047212 */ /* 0x000fe400078e9604 */
[----:B------:R-:W-:Y:S02]  /*1170*/  SHF.R.U32.HI R13, RZ, 0x2, R2 ;  /* 0x00000002ff0d7819 */ /* 0x000fe40000011602 */
[----:B------:R-:W-:Y:S01]  /*1180*/  LOP3.LUT R5, R4, R11, RZ, 0x3c, !PT ;  /* 0x0000000b04057212 */ /* 0x000fe200078e3cff */
[----:B------:R-:W-:Y:S01]  /*1190*/  IMAD.SHL.U32 R4, R12, 0x2, RZ ;  /* 0x000000020c047824 */ /* 0x000fe200078e00ff */
[----:B------:R-:W-:Y:S02]  /*11a0*/  LOP3.LUT R2, R13, R2, RZ, 0x3c, !PT ;  /* 0x000000020d027212 */ /* 0x000fe400078e3cff */
[--C-:B------:R-:W-:Y:S01]  /*11b0*/  SHF.R.U32.HI R14, RZ, 0x2, R5.reuse ;  /* 0x00000002ff0e7819 */ /* 0x100fe20000011605 */
[----:B------:R-:W-:Y:S01]  /*11c0*/  IMAD.SHL.U32 R7, R5, 0x10, RZ ;  /* 0x0000001005077824 */ /* 0x000fe200078e00ff */
[----:B------:R-:W-:-:S02]  /*11d0*/  IADD3 R15, PT, PT, R6, 0x587c5, R5 ;  /* 0x000587c5060f7810 */ /* 0x000fc40007ffe005 */
[-C--:B------:R-:W-:Y:S02]  /*11e0*/  LOP3.LUT R14, R14, R5.reuse, RZ, 0x3c, !PT ;  /* 0x000000050e0e7212 */ /* 0x080fe400078e3cff */
[----:B------:R-:W-:Y:S02]  /*11f0*/  LOP3.LUT R4, R12, R4, R7, 0x96, !PT ;  /* 0x000000040c047212 */ /* 0x000fe400078e9607 */
[----:B------:R-:W-:Y:S02]  /*1200*/  SHF.R.U32.HI R12, RZ, 0x2, R3 ;  /* 0x00000002ff0c7819 */ /* 0x000fe40000011603 */
[----:B------:R-:W-:Y:S01]  /*1210*/  LOP3.LUT R13, R4, R5, RZ, 0x3c, !PT ;  /* 0x00000005040d7212 */ /* 0x000fe200078e3cff */
[----:B------:R-:W-:Y:S01]  /*1220*/  IMAD.SHL.U32 R4, R2, 0x2, RZ ;  /* 0x0000000202047824 */ /* 0x000fe200078e00ff */
[----:B------:R-:W-:-:S03]  /*1230*/  LOP3.LUT R12, R12, R3, RZ, 0x3c, !PT ;  /* 0x000000030c0c7212 */ /* 0x000fc600078e3cff */
[----:B------:R-:W-:-:S05]  /*1240*/  IMAD.SHL.U32 R7, R13, 0x10, RZ ;  /* 0x000000100d077824 */ /* 0x000fca00078e00ff */
[----:B------:R-:W-:Y:S01]  /*1250*/  LOP3.LUT R4, R2, R4, R7, 0x96, !PT ;  /* 0x0000000402047212 */ /* 0x000fe200078e9607 */
[----:B------:R-:W-:-:S03]  /*1260*/  IMAD.SHL.U32 R2, R12, 0x2, RZ ;  /* 0x000000020c027824 */ /* 0x000fc600078e00ff */
[----:B------:R-:W-:Y:S02]  /*1270*/  LOP3.LUT R7, R4, R13, RZ, 0x3c, !PT ;  /* 0x0000000d04077212 */ /* 0x000fe400078e3cff */
[----:B------:R-:W-:Y:S02]  /*1280*/  SHF.R.U32.HI R4, RZ, 0x2, R11 ;  /* 0x00000002ff047819 */ /* 0x000fe4000001160b */
[----:B------:R-:W-:Y:S01]  /*1290*/  IADD3 R17, PT, PT, R6, 0x10974f, R7 ;  /* 0x0010974f06117810 */ /* 0x000fe20007ffe007 */
[----:B------:R-:W-:-:S03]  /*12a0*/  IMAD.SHL.U32 R3, R7, 0x10, RZ ;  /* 0x0000001007037824 */ /* 0x000fc600078e00ff */
[----:B------:R-:W-:Y:S02]  /*12b0*/  I2FP.F32.U32 R18, R17 ;  /* 0x0000001100127245 */ /* 0x000fe40000201000 */
[----:B------:R-:W-:Y:S02]  /*12c0*/  LOP3.LUT R2, R12, R2, R3, 0x96, !PT ;  /* 0x000000020c027212 */ /* 0x000fe400078e9603 */
[----:B------:R-:W-:Y:S02]  /*12d0*/  LOP3.LUT R3, R4, R11, RZ, 0x3c, !PT ;  /* 0x0000000b04037212 */ /* 0x000fe400078e3cff */
[----:B------:R-:W-:-:S03]  /*12e0*/  LOP3.LUT R4, R2, R7, RZ, 0x3c, !PT ;  /* 0x0000000702047212 */ /* 0x000fc600078e3cff */
[----:B------:R-:W-:Y:S02]  /*12f0*/  IMAD.SHL.U32 R12, R3, 0x2, RZ ;  /* 0x00000002030c7824 */ /* 0x000fe400078e00ff */
[----:B------:R-:W-:-:S05]  /*1300*/  IMAD.SHL.U32 R2, R4, 0x10, RZ ;  /* 0x0000001004027824 */ /* 0x000fca00078e00ff */
[----:B------:R-:W-:Y:S01]  /*1310*/  LOP3.LUT R3, R3, R12, R2, 0x96, !PT ;  /* 0x0000000c03037212 */ /* 0x000fe200078e9602 */
[----:B------:R-:W-:Y:S01]  /*1320*/  IMAD.IADD R2, R11, 0x1, R6 ;  /* 0x000000010b027824 */ /* 0x000fe200078e0206 */
[----:B------:R-:W-:Y:S01]  /*1330*/  I2FP.F32.U32 R12, R15 ;  /* 0x0000000f000c7245 */ /* 0x000fe20000201000 */
[----:B------:R-:W-:Y:S01]  /*1340*/  IMAD.MOV.U32 R11, RZ, RZ, 0x2f800000 ;  /* 0x2f800000ff0b7424 */ /* 0x000fe200078e00ff */
[----:B------:R-:W-:Y:S02]  /*1350*/  LOP3.LUT R5, R3, R4, RZ, 0x3c, !PT ;  /* 0x0000000403057212 */ /* 0x000fe400078e3cff */
[----:B------:R-:W-:Y:S01]  /*1360*/  I2FP.F32.U32 R16, R2 ;  /* 0x0000000200107245 */ /* 0x000fe20000201000 */
[----:B------:R-:W-:Y:S02]  /*1370*/  IMAD.SHL.U32 R2, R14, 0x2, RZ ;  /* 0x000000020e027824 */ /* 0x000fe400078e00ff */
[-C--:B------:R-:W-:Y:S01]  /*1380*/  FFMA R15, R12, R11.reuse, 1.1641532182693481445e-10 ;  /* 0x2f0000000c0f7423 */ /* 0x080fe2000000000b */
[----:B------:R-:W-:Y:S01]  /*1390*/  IMAD.SHL.U32 R3, R5, 0x10, RZ ;  /* 0x0000001005037824 */ /* 0x000fe200078e00ff */
[----:B------:R-:W-:Y:S01]  /*13a0*/  SHF.R.U32.HI R12, RZ, 0x2, R13 ;  /* 0x00000002ff0c7819 */ /* 0x000fe2000001160d */
[----:B------:R-:W-:Y:S01]  /*13b0*/  FFMA R16, R16, R11, 1.1641532182693481445e-10 ;  /* 0x2f00000010107423 */ /* 0x000fe2000000000b */
[----:B------:R-:W-:Y:S01]  /*13c0*/  FMUL R15, R15, R15 ;  /* 0x0000000f0f0f7220 */ /* 0x000fe20000400000 */
[----:B------:R-:W-:Y:S01]  /*13d0*/  FFMA R18, R18, R11, 1.1641532182693481445e-10 ;  /* 0x2f00000012127423 */ /* 0x000fe2000000000b */
[----:B------:R-:W-:-:S02]  /*13e0*/  LOP3.LUT R2, R14, R2, R3, 0x96, !PT ;  /* 0x000000020e027212 */ /* 0x000fc400078e9603 */
[----:B------:R-:W-:Y:S01]  /*13f0*/  LOP3.LUT R12, R12, R13, RZ, 0x3c, !PT ;  /* 0x0000000d0c0c7212 */ /* 0x000fe200078e3cff */
[----:B------:R-:W-:Y:S01]  /*1400*/  FFMA R15, R16, R16, R15 ;  /* 0x00000010100f7223 */ /* 0x000fe2000000000f */
[----:B------:R-:W-:Y:S02]  /*1410*/  LOP3.LUT R2, R2, R5, RZ, 0x3c, !PT ;  /* 0x0000000502027212 */ /* 0x000fe400078e3cff */
[----:B------:R-:W-:Y:S01]  /*1420*/  IADD3 R14, PT, PT, R6, 0xb0f8a, R13 ;  /* 0x000b0f8a060e7810 */ /* 0x000fe20007ffe00d */
[----:B------:R-:W-:Y:S01]  /*1430*/  IMAD.SHL.U32 R13, R12, 0x2, RZ ;  /* 0x000000020c0d7824 */ /* 0x000fe200078e00ff */
[----:B------:R-:W-:Y:S01]  /*1440*/  FSETP.GTU.AND P0, PT, R15, 1, PT ;  /* 0x3f8000000f00780b */ /* 0x000fe20003f0c000 */
[----:B------:R-:W-:Y:S01]  /*1450*/  IMAD.SHL.U32 R3, R2, 0x10, RZ ;  /* 0x0000001002037824 */ /* 0x000fe200078e00ff */
[----:B------:R-:W-:-:S04]  /*1460*/  I2FP.F32.U32 R14, R14 ;  /* 0x0000000e000e7245 */ /* 0x000fc80000201000 */
[----:B------:R-:W-:Y:S01]  /*1470*/  LOP3.LUT R3, R12, R13, R3, 0x96, !PT ;  /* 0x0000000d0c037212 */ /* 0x000fe200078e9603 */
[----:B------:R-:W-:Y:S01]  /*1480*/  FFMA R14, R14, R11, 1.1641532182693481445e-10 ;  /* 0x2f0000000e0e7423 */ /* 0x000fe2000000000b */
[----:B------:R-:W-:Y:S02]  /*1490*/  IADD3 R13, PT, PT, R6, 0x1ba6d9, R5 ;  /* 0x001ba6d9060d7810 */ /* 0x000fe40007ffe005 */
[----:B------:R-:W-:Y:S02]  /*14a0*/  LOP3.LUT R3, R3, R2, RZ, 0x3c, !PT ;  /* 0x0000000203037212 */ /* 0x000fe400078e3cff */
[----:B------:R-:W-:Y:S01]  /*14b0*/  I2FP.F32.U32 R16, R13 ;  /* 0x0000000d00107245 */ /* 0x000fe20000201000 */
[----:B------:R-:W-:Y:S01]  /*14c0*/  FMUL R13, R18, R18 ;  /* 0x00000012120d7220 */ /* 0x000fe20000400000 */
[C---:B------:R-:W-:Y:S02]  /*14d0*/  IADD3 R12, PT, PT, R6.reuse, 0x161f14, R4 ;  /* 0x00161f14060c7810 */ /* 0x040fe40007ffe004 */
[----:B------:R-:W-:Y:S01]  /*14e0*/  IADD3 R17, PT, PT, R6, 0x26b663, R3 ;  /* 0x0026b66306117810 */ /* 0x000fe20007ffe003 */
[----:B------:R-:W-:Y:S01]  /*14f0*/  FFMA R16, R16, R11, 1.1641532182693481445e-10 ;  /* 0x2f00000010107423 */ /* 0x000fe2000000000b */
[----:B------:R-:W-:Y:S01]  /*1500*/  FFMA R13, R14, R14, R13 ;  /* 0x0000000e0e0d7223 */ /* 0x000fe2000000000d */
[----:B------:R-:W-:-:S02]  /*1510*/  I2FP.F32.U32 R12, R12 ;  /* 0x0000000c000c7245 */ /* 0x000fc40000201000 */
[----:B------:R-:W-:Y:S01]  /*1520*/  FMUL R15, R16, R16 ;  /* 0x00000010100f7220 */ /* 0x000fe20000400000 */
[C---:B------:R-:W-:Y:S01]  /*1530*/  IADD3 R14, PT, PT, R6.reuse, 0x212e9e, R2 ;  /* 0x00212e9e060e7810 */ /* 0x040fe20007ffe002 */
[----:B------:R-:W-:Y:S01]  /*1540*/  VIADD R6, R6, 0x2c3e28 ;  /* 0x002c3e2806067836 */ /* 0x000fe20000000000 */
[----:B------:R-:W-:Y:S01]  /*1550*/  I2FP.F32.U32 R16, R17 ;  /* 0x0000001100107245 */ /* 0x000fe20000201000 */
[-C--:B------:R-:W-:Y:S01]  /*1560*/  FFMA R12, R12, R11.reuse, 1.1641532182693481445e-10 ;  /* 0x2f0000000c0c7423 */ /* 0x080fe2000000000b */
[----:B------:R-:W-:Y:S02]  /*1570*/  I2FP.F32.U32 R14, R14 ;  /* 0x0000000e000e7245 */ /* 0x000fe40000201000 */
[----:B------:R-:W-:Y:S01]  /*1580*/  FSETP.GTU.AND P1, PT, R13, 1, PT ;  /* 0x3f8000000d00780b */ /* 0x000fe20003f2c000 */
[-C--:B------:R-:W-:Y:S01]  /*1590*/  FFMA R16, R16, R11.reuse, 1.1641532182693481445e-10 ;  /* 0x2f00000010107423 */ /* 0x080fe2000000000b */
[----:B------:R-:W-:Y:S01]  /*15a0*/  FFMA R15, R12, R12, R15 ;  /* 0x0000000c0c0f7223 */ /* 0x000fe2000000000f */
[----:B------:R-:W-:Y:S01]  /*15b0*/  FFMA R14, R14, R11, 1.1641532182693481445e-10 ;  /* 0x2f0000000e0e7423 */ /* 0x000fe2000000000b */
[----:B------:R-:W-:-:S02]  /*15c0*/  VIADD R13, R10, 0x1 ;  /* 0x000000010a0d7836 */ /* 0x000fc40000000000 */
[----:B------:R-:W-:Y:S01]  /*15d0*/  FMUL R11, R16, R16 ;  /* 0x00000010100b7220 */ /* 0x000fe20000400000 */
[----:B------:R-:W-:Y:S01]  /*15e0*/  @P0 IMAD.MOV R13, RZ, RZ, R10 ;  /* 0x000000ffff0d0224 */ /* 0x000fe200078e020a */
[----:B------:R-:W-:Y:S02]  /*15f0*/  FSETP.GTU.AND P0, PT, R15, 1, PT ;  /* 0x3f8000000f00780b */ /* 0x000fe40003f0c000 */
[----:B------:R-:W-:Y:S01]  /*1600*/  FFMA R11, R14, R14, R11 ;  /* 0x0000000e0e0b7223 */ /* 0x000fe2000000000b */
[----:B------:R-:W-:Y:S02]  /*1610*/  VIADD R10, R13, 0x1 ;  /* 0x000000010d0a7836 */ /* 0x000fe40000000000 */
[----:B------:R-:W-:Y:S02]  /*1620*/  @P1 IMAD.MOV R10, RZ, RZ, R13 ;  /* 0x000000ffff0a1224 */ /* 0x000fe400078e020d */
[----:B------:R-:W-:Y:S02]  /*1630*/  FSETP.GTU.AND P1, PT, R11, 1, PT ;  /* 0x3f8000000b00780b */ /* 0x000fe40003f2c000 */
[----:B------:R-:W-:-:S04]  /*1640*/  VIADD R11, R10, 0x1 ;  /* 0x000000010a0b7836 */ /* 0x000fc80000000000 */
[----:B------:R-:W-:-:S04]  /*1650*/  @P0 IMAD.MOV R11, RZ, RZ, R10 ;  /* 0x000000ffff0b0224 */ /* 0x000fc800078e020a */
[----:B------:R-:W-:-:S03]  /*1660*/  VIADD R10, R11, 0x1 ;  /* 0x000000010b0a7836 */ /* 0x000fc60000000000 */
[----:B------:R-:W-:Y:S01]  /*1670*/  @P1 IMAD.MOV R10, RZ, RZ, R11 ;  /* 0x000000ffff0a1224 */ /* 0x000fe200078e020b */
[----:B------:R-:W-:Y:S06]  /*1680*/  BRA.U UP0, `(.L_x_8) ;  /* 0xfffffff9007c7547 */ /* 0x000fec000b83ffff */
[----:B------:R-:W1:Y:S01]  /*1690*/  S2UR UR5, SR_CgaCtaId ;  /* 0x00000000000579c3 */ /* 0x000e620000008800 */
[----:B------:R-:W-:Y:S01]  /*16a0*/  I2FP.F32.U32 R10, R10 ;  /* 0x0000000a000a7245 */ /* 0x000fe20000201000 */
[----:B------:R-:W-:Y:S01]  /*16b0*/  UMOV UR4, 0x400 ;  /* 0x0000040000047882 */ /* 0x000fe20000000000 */
[C---:B------:R-:W-:Y:S01]  /*16c0*/  LOP3.LUT R6, R8.reuse, 0x1, RZ, 0xc0, !PT ;  /* 0x0000000108067812 */ /* 0x040fe200078ec0ff */
[----:B------:R-:W-:Y:S01]  /*16d0*/  STS.64 [R9+0x8], R4 ;  /* 0x0000080409007388 */ /* 0x000fe20000000a00 */
[----:B------:R-:W-:Y:S01]  /*16e0*/  LOP3.LUT P0, RZ, R8, 0x3, RZ, 0xc0, !PT ;  /* 0x0000000308ff7812 */ /* 0x000fe2000780c0ff */
[----:B------:R-:W-:Y:S01]  /*16f0*/  FMUL R10, R10, 4 ;  /* 0x408000000a0a7820 */ /* 0x000fe20000400000 */
[----:B------:R-:W-:Y:S01]  /*1700*/  ISETP.NE.U32.AND P1, PT, R6, 0x1, PT ;  /* 0x000000010600780c */ /* 0x000fe20003f25070 */
[----:B------:R-:W-:Y:S01]  /*1710*/  IMAD.MOV.U32 R6, RZ, RZ, -0xa79b1f7 ;  /* 0xf5864e09ff067424 */ /* 0x000fe200078e00ff */
[----:B------:R-:W-:Y:S01]  /*1720*/  STS.64 [R9+0x10], R2 ;  /* 0x0000100209007388 */ /* 0x000fe20000000a00 */
[----:B------:R-:W-:-:S03]  /*1730*/  FMUL R11, R10, 0.000244140625 ;  /* 0x398000000a0b7820 */ /* 0x000fc60000400000 */
[----:B------:R-:W-:Y:S01]  /*1740*/  STS.64 [R9], R6 ;  /* 0x0000000609007388 */ /* 0x000fe20000000a00 */
[----:B-1----:R-:W-:-:S06]  /*1750*/  ULEA UR4, UR5, UR4, 0x18 ;  /* 0x0000000405047291 */ /* 0x002fcc000f8ec0ff */
[----:B------:R-:W-:-:S05]  /*1760*/  LEA R10, R8, UR4, 0x2 ;  /* 0x00000004080a7c11 */ /* 0x000fca000f8e10ff */
[----:B------:R-:W-:Y:S01]  /*1770*/  STS [R10], R11 ;  /* 0x0000000b0a007388 */ /* 0x000fe20000000800 */
[----:B------:R-:W-:Y:S06]  /*1780*/  BAR.SYNC.DEFER_BLOCKING 0x0 ;  /* 0x0000000000007b1d */ /* 0x000fec0000010000 */
[----:B------:R-:W-:Y:S04]  /*1790*/  @P1 LDS R12, [R10+0x4] ;  /* 0x000004000a0c1984 */ /* 0x000fe80000000800 */
[----:B------:R-:W1:Y:S02]  /*17a0*/  @P1 LDS R13, [R10] ;  /* 0x000000000a0d1984 */ /* 0x000e640000000800 */
[----:B-1----:R-:W-:-:S05]  /*17b0*/  @P1 FADD R13, R12, R13 ;  /* 0x0000000d0c0d1221 */ /* 0x002fca0000000000 */
[----:B------:R-:W-:Y:S01]  /*17c0*/  @P1 STS [R10], R13 ;  /* 0x0000000d0a001388 */ /* 0x000fe20000000800 */
[----:B------:R-:W-:Y:S01]  /*17d0*/  BAR.SYNC.DEFER_BLOCKING 0x0 ;  /* 0x0000000000007b1d */ /* 0x000fe20000010000 */
[----:B------:R-:W-:-:S05]  /*17e0*/  LOP3.LUT P1, RZ, R8, 0x7, RZ, 0xc0, !PT ;  /* 0x0000000708ff7812 */ /* 0x000fca000782c0ff */
[----:B------:R-:W-:Y:S04]  /*17f0*/  @!P0 LDS R4, [R10+0x8] ;  /* 0x000008000a048984 */ /* 0x000fe80000000800 */
[----:B------:R-:W1:Y:S02]  /*1800*/  @!P0 LDS R3, [R10] ;  /* 0x000000000a038984 */ /* 0x000e640000000800 */
[----:B-1----:R-:W-:-:S05]  /*1810*/  @!P0 FADD R3, R4, R3 ;  /* 0x0000000304038221 */ /* 0x002fca0000000000 */
[----:B------:R-:W-:Y:S01]  /*1820*/  @!P0 STS [R10], R3 ;  /* 0x000000030a008388 */ /* 0x000fe20000000800 */
        /* <DEDUP_REMOVED lines=31> */
[----:B------:R-:W-:-:S05]  /*1a20*/  ISETP.NE.AND P1, PT, R8, RZ, PT ;  /* 0x000000ff0800720c */ /* 0x000fca0003f25270 */
[----:B------:R-:W-:Y:S04]  /*1a30*/  @!P0 LDS R2, [R10+0x200] ;  /* 0x000200000a028984 */ /* 0x000fe80000000800 */
[----:B------:R-:W1:Y:S02]  /*1a40*/  @!P0 LDS R3, [R10] ;  /* 0x000000000a038984 */ /* 0x000e640000000800 */
[----:B-1----:R-:W-:-:S05]  /*1a50*/  @!P0 FADD R3, R2, R3 ;  /* 0x0000000302038221 */ /* 0x002fca0000000000 */
[----:B------:R1:W-:Y:S01]  /*1a60*/  @!P0 STS [R10], R3 ;  /* 0x000000030a008388 */ /* 0x0003e20000000800 */
[----:B------:R-:W-:Y:S06]  /*1a70*/  BAR.SYNC.DEFER_BLOCKING 0x0 ;  /* 0x0000000000007b1d */ /* 0x000fec0000010000 */
[----:B------:R-:W-:Y:S05]  /*1a80*/  @P1 EXIT ;  /* 0x000000000000194d */ /* 0x000fea0003800000 */
[----:B------:R-:W2:Y:S01]  /*1a90*/  LDS R5, [UR4] ;  /* 0x00000004ff057984 */ /* 0x000ea20008000800 */
[----:B-1----:R-:W1:Y:S02]  /*1aa0*/  LDC.64 R2, c[0x0][0x380] ;  /* 0x0000e000ff027b82 */ /* 0x002e640000000a00 */
[----:B-1----:R-:W-:-:S05]  /*1ab0*/  IMAD.WIDE.U32 R2, R0, 0x4, R2 ;  /* 0x0000000400027825 */ /* 0x002fca00078e0002 */
[----:B--2---:R-:W-:Y:S01]  /*1ac0*/  STG.E desc[UR6][R2.64], R5 ;  /* 0x0000000502007986 */ /* 0x004fe2000c101906 */
[----:B------:R-:W-:Y:S05]  /*1ad0*/  EXIT ;  /* 0x000000000000794d */ /* 0x000fea0003800000 */
.L_x_9:
[----:B------:R-:W-:-:S00]  /*1ae0*/  BRA `(.L_x_9) ;  /* 0xfffffffc00fc7947 */ /* 0x000fc0000383ffff */
[----:B------:R-:W-:-:S00]  /*1af0*/  NOP ;  /* 0x0000000000007918 */ /* 0x000fc00000000000 */
        /* <DEDUP_REMOVED lines=8> */
.L_x_10:


//--------------------- .nv.global.init           --------------------------
	.section	.nv.global.init,"aw",@progbits
	.align	4
.nv.global.init:
	.type		mrg32k3aM1SubSeq,@object
	.size		mrg32k3aM1SubSeq,(mrg32k3aM2SubSeq - mrg32k3aM1SubSeq)
mrg32k3aM1SubSeq:
        /*0000*/ 	.byte	0x0b, 0xcc, 0xee, 0x04, 0x73, 0x29, 0x8b, 0x6f, 0xf6, 0x53, 0x03, 0xf6, 0x23, 0xf6, 0xea, 0xda
        /* <DEDUP_REMOVED lines=125> */
	.type		mrg32k3aM2SubSeq,@object
	.size		mrg32k3aM2SubSeq,(mrg32k3aM1 - mrg32k3aM2SubSeq)
mrg32k3aM2SubSeq:
        /* <DEDUP_REMOVED lines=126> */
	.type		mrg32k3aM1,@object
	.size		mrg32k3aM1,(mrg32k3aM1Seq - mrg32k3aM1)
mrg32k3aM1:
        /* <DEDUP_REMOVED lines=144> */
	.type		mrg32k3aM1Seq,@object
	.size		mrg32k3aM1Seq,(mrg32k3aM2 - mrg32k3aM1Seq)
mrg32k3aM1Seq:
        /* <DEDUP_REMOVED lines=144> */
	.type		mrg32k3aM2,@object
	.size		mrg32k3aM2,(mrg32k3aM2Seq - mrg32k3aM2)
mrg32k3aM2:
        /* <DEDUP_REMOVED lines=144> */
	.type		mrg32k3aM2Seq,@object
	.size		mrg32k3aM2Seq,(precalc_xorwow_matrix - mrg32k3aM2Seq)
mrg32k3aM2Seq:
        /* <DEDUP_REMOVED lines=144> */
	.type		precalc_xorwow_matrix,@object
	.size		precalc_xorwow_matrix,(precalc_xorwow_offset_matrix - precalc_xorwow_matrix)
precalc_xorwow_matrix:
        /* <DEDUP_REMOVED lines=6400> */
	.type		precalc_xorwow_offset_matrix,@object
	.size		precalc_xorwow_offset_matrix,(.L_1 - precalc_xorwow_offset_matrix)
precalc_xorwow_offset_matrix:
        /* <DEDUP_REMOVED lines=6400> */
.L_1:


//--------------------- .nv.shared._Z15gpu_monte_carloPf --------------------------
	.section	.nv.shared._Z15gpu_monte_carloPf,"aw",@nobits
	.sectionflags	@""
	.align	8
.nv.shared._Z15gpu_monte_carloPf:
	.zero		14336


//--------------------- .nv.shared.reserved.0     --------------------------
	.section	.nv.shared.reserved.0,"aw",@nobits
	.weak		__nv_reservedSMEM_offset_0_alias
	.size		__nv_reservedSMEM_offset_0_alias, 0, 64
	.other		__nv_reservedSMEM_offset_0_alias,@"STO_CUDA_RESERVED_SHARED STV_DEFAULT"
__nv_reservedSMEM_offset_0_alias:
	.zero		0
	.zero		64


//--------------------- .nv.constant0._Z15gpu_monte_carloPf --------------------------
	.section	.nv.constant0._Z15gpu_monte_carloPf,"a",@progbits
	.sectionflags	@""
	.align	4
.nv.constant0._Z15gpu_monte_carloPf:
	.zero		904


//--------------------- SYMBOLS --------------------------

	.type		.nv.reservedSmem.offset0,@object
	.size		.nv.reservedSmem.offset0,0x4
	.type		.nv.reservedSmem.cap,@object
	.size		.nv.reservedSmem.cap,0x4
